// auto-generated by cutlass_sweep.gemm — config: {"arch": "sm_90", "cluster_m": 2, "cluster_n": 1, "dtype": "fp16", "dtype_b": "fp16", "layout": "nt", "stages": 0, "tile_k": 64, "tile_m": 64, "tile_n": 176}
#include "cutlass/cutlass.h"
#include "cutlass/gemm/collective/collective_builder.hpp"
#include "cutlass/gemm/device/gemm_universal_adapter.h"
#include "cutlass/gemm/kernel/gemm_universal.hpp"
#include "cutlass/epilogue/collective/collective_builder.hpp"

using ElemA = cutlass::half_t;
using ElemB = cutlass::half_t;
using ElemCD = cutlass::half_t;
using Acc  = float;
using TileShape    = cute::Shape<cute::_64, cute::_176, cute::_64>;
using ClusterShape = cute::Shape<cute::_2, cute::_1, cute::_1>;

using CollectiveEpilogue = typename cutlass::epilogue::collective::CollectiveBuilder<
    cutlass::arch::Sm90, cutlass::arch::OpClassTensorOp,
    TileShape, ClusterShape,
    cutlass::epilogue::collective::EpilogueTileAuto,
    Acc, Acc,
    ElemCD, cutlass::layout::RowMajor, 128 / cutlass::sizeof_bits<ElemCD>::value,
    ElemCD, cutlass::layout::RowMajor, 128 / cutlass::sizeof_bits<ElemCD>::value,
    cutlass::epilogue::collective::EpilogueScheduleAuto
  >::CollectiveOp;

using CollectiveMainloop = typename cutlass::gemm::collective::CollectiveBuilder<
    cutlass::arch::Sm90, cutlass::arch::OpClassTensorOp,
    ElemA, cutlass::layout::RowMajor, 128 / cutlass::sizeof_bits<ElemA>::value,
    ElemB, cutlass::layout::ColumnMajor, 128 / cutlass::sizeof_bits<ElemB>::value,
    Acc,
    TileShape, ClusterShape,
    cutlass::gemm::collective::StageCountAutoCarveout<static_cast<int>(sizeof(typename CollectiveEpilogue::SharedStorage))>,
    cutlass::gemm::collective::KernelScheduleAuto
  >::CollectiveOp;

using GemmKernel = cutlass::gemm::kernel::GemmUniversal<
    cute::Shape<int,int,int,int>,
    CollectiveMainloop,
    CollectiveEpilogue
>;
using Gemm = cutlass::gemm::device::GemmUniversalAdapter<GemmKernel>;

// Force the device kernel symbol into the cubin without needing a host main.
auto* _anchor = &cutlass::device_kernel<GemmKernel>;


// ===== COMPILED SASS (sm_90a) =====

	.target	sm_90a

	.elftype	@"ET_EXEC"


//--------------------- .note.nv.tkinfo           --------------------------
	.section	.note.nv.tkinfo,"",@"SHT_NOTE"
	.sectionflags	@"SHF_NOTE_NV_TKINFO"
	.tkinfo
        /*0018*/ 	.word	0x00000002
        /*0030*/ 	.string	""
        /*0030*/ 	.string	"ptxas"
        /*0030*/ 	.string	"Cuda compilation tools, release 13.0, V13.0.88"
        /*0030*/ 	.string	"Build cuda_13.0.r13.0/compiler.36424714_0"
        /*0030*/ 	.string	"-arch sm_90a -m 64 "



//--------------------- .note.nv.cuinfo           --------------------------
	.section	.note.nv.cuinfo,"",@"SHT_NOTE"
	.sectionflags	@"SHF_NOTE_NV_CUINFO"
        /*0018*/ 	.short	0x0002
        /*001a*/ 	.short	0x005a
        /*001c*/ 	.short	0x0082
	.zero		2


//--------------------- .nv.info                  --------------------------
	.section	.nv.info,"",@"SHT_CUDA_INFO"
	.align	4


	//----- nvinfo : EIATTR_REGCOUNT
	.align		4
        /*0000*/ 	.byte	0x04, 0x2f
        /*0002*/ 	.short	(.L_15 - .L_14)
	.align		4
.L_14:
        /*0004*/ 	.word	index@(_ZN7cutlass13device_kernelINS_4gemm6kernel13GemmUniversalIN4cute5tupleIJiiiiEEENS1_10collective13CollectiveMmaINS1_34MainloopSm90TmaGmmaWarpSpecializedILi7ENS5_IJNS4_1CILi2EEENSA_ILi1EEESC_EEENS1_32KernelTmaWarpSpecializedPingpongEEENS5_IJNSA_ILi64EEENSA_ILi176EEESG_EEENS_6half_tENS5_IJlSC_lEEESJ_SK_NS4_8TiledMMAINS4_8MMA_AtomIJNS4_4SM904GMMA25MMA_64x16x16_F32F16F16_SSILNSO_5MajorE0ELSQ_0ELNSO_7ScaleInE1ELSR_1EEEEEENS4_6LayoutINS5_IJSC_SC_SC_EEENS5_IJNSA_ILi0EEESW_SW_EEEEENS5_IJNS4_10UnderscoreESZ_SZ_EEEEENS4_13SM90_TMA_LOADENS4_14ComposedLayoutINS4_7SwizzleILi3ELi4ELi3EEENS4_18smem_ptr_flag_bitsILi16EEENSU_INS5_IJNSA_ILi8EEESG_EEENS5_IJSG_SC_EEEEEEEvNS4_8identityENS4_23SM90_TMA_LOAD_MULTICASTES1C_vS1D_EENS_8epilogue10collective6detail29Sm90TmaWarpSpecializedAdapterINS1H_15DefaultEpilogueISJ_SK_SK_NS1G_6thread17LinearCombinationISJ_Li1EffLNS1L_9ScaleType4KindE0ELNS_15FloatRoundStyleE2ESJ_EENS1_15EpilogueDefaultEEEEEvvEEEEvNT_6ParamsE)
        /*0008*/ 	.word	0x000000a8


	//----- nvinfo : EIATTR_FRAME_SIZE
	.align		4
.L_15:
        /*000c*/ 	.byte	0x04, 0x11
        /*000e*/ 	.short	(.L_17 - .L_16)
	.align		4
.L_16:
        /*0010*/ 	.word	index@(_ZN7cutlass13device_kernelINS_4gemm6kernel13GemmUniversalIN4cute5tupleIJiiiiEEENS1_10collective13CollectiveMmaINS1_34MainloopSm90TmaGmmaWarpSpecializedILi7ENS5_IJNS4_1CILi2EEENSA_ILi1EEESC_EEENS1_32KernelTmaWarpSpecializedPingpongEEENS5_IJNSA_ILi64EEENSA_ILi176EEESG_EEENS_6half_tENS5_IJlSC_lEEESJ_SK_NS4_8TiledMMAINS4_8MMA_AtomIJNS4_4SM904GMMA25MMA_64x16x16_F32F16F16_SSILNSO_5MajorE0ELSQ_0ELNSO_7ScaleInE1ELSR_1EEEEEENS4_6LayoutINS5_IJSC_SC_SC_EEENS5_IJNSA_ILi0EEESW_SW_EEEEENS5_IJNS4_10UnderscoreESZ_SZ_EEEEENS4_13SM90_TMA_LOADENS4_14ComposedLayoutINS4_7SwizzleILi3ELi4ELi3EEENS4_18smem_ptr_flag_bitsILi16EEENSU_INS5_IJNSA_ILi8EEESG_EEENS5_IJSG_SC_EEEEEEEvNS4_8identityENS4_23SM90_TMA_LOAD_MULTICASTES1C_vS1D_EENS_8epilogue10collective6detail29Sm90TmaWarpSpecializedAdapterINS1H_15DefaultEpilogueISJ_SK_SK_NS1G_6thread17LinearCombinationISJ_Li1EffLNS1L_9ScaleType4KindE0ELNS_15FloatRoundStyleE2ESJ_EENS1_15EpilogueDefaultEEEEEvvEEEEvNT_6ParamsE)
        /*0014*/ 	.word	0x00000008


	//----- nvinfo : EIATTR_MIN_STACK_SIZE
	.align		4
.L_17:
        /*0018*/ 	.byte	0x04, 0x12
        /*001a*/ 	.short	(.L_19 - .L_18)
	.align		4
.L_18:
        /*001c*/ 	.word	index@(_ZN7cutlass13device_kernelINS_4gemm6kernel13GemmUniversalIN4cute5tupleIJiiiiEEENS1_10collective13CollectiveMmaINS1_34MainloopSm90TmaGmmaWarpSpecializedILi7ENS5_IJNS4_1CILi2EEENSA_ILi1EEESC_EEENS1_32KernelTmaWarpSpecializedPingpongEEENS5_IJNSA_ILi64EEENSA_ILi176EEESG_EEENS_6half_tENS5_IJlSC_lEEESJ_SK_NS4_8TiledMMAINS4_8MMA_AtomIJNS4_4SM904GMMA25MMA_64x16x16_F32F16F16_SSILNSO_5MajorE0ELSQ_0ELNSO_7ScaleInE1ELSR_1EEEEEENS4_6LayoutINS5_IJSC_SC_SC_EEENS5_IJNSA_ILi0EEESW_SW_EEEEENS5_IJNS4_10UnderscoreESZ_SZ_EEEEENS4_13SM90_TMA_LOADENS4_14ComposedLayoutINS4_7SwizzleILi3ELi4ELi3EEENS4_18smem_ptr_flag_bitsILi16EEENSU_INS5_IJNSA_ILi8EEESG_EEENS5_IJSG_SC_EEEEEEEvNS4_8identityENS4_23SM90_TMA_LOAD_MULTICASTES1C_vS1D_EENS_8epilogue10collective6detail29Sm90TmaWarpSpecializedAdapterINS1H_15DefaultEpilogueISJ_SK_SK_NS1G_6thread17LinearCombinationISJ_Li1EffLNS1L_9ScaleType4KindE0ELNS_15FloatRoundStyleE2ESJ_EENS1_15EpilogueDefaultEEEEEvvEEEEvNT_6ParamsE)
        /*0020*/ 	.word	0x00000008
.L_19:


//--------------------- .nv.compat                --------------------------
	.section	.nv.compat,"",@"SHT_CUDA_COMPAT_INFO"
	.align	4
        /*0000*/ 	.byte	0x02, 0x09, 0x01, 0x00, 0x02, 0x02, 0x04, 0x00, 0x02, 0x05, 0x05, 0x00, 0x03, 0x07, 0x01, 0x01
        /*0010*/ 	.byte	0x02, 0x03, 0x01, 0x00, 0x02, 0x06, 0x01, 0x00, 0x04, 0x0b, 0x08, 0x00, 0x00, 0x00, 0x00, 0x00
        /*0020*/ 	.byte	0x00, 0x00, 0x00, 0x00


//--------------------- .nv.info._ZN7cutlass13device_kernelINS_4gemm6kernel13GemmUniversalIN4cute5tupleIJiiiiEEENS1_10collective13CollectiveMmaINS1_34MainloopSm90TmaGmmaWarpSpecializedILi7ENS5_IJNS4_1CILi2EEENSA_ILi1EEESC_EEENS1_32KernelTmaWarpSpecializedPingpongEEENS5_IJNSA_ILi64EEENSA_ILi176EEESG_EEENS_6half_tENS5_IJlSC_lEEESJ_SK_NS4_8TiledMMAINS4_8MMA_AtomIJNS4_4SM904GMMA25MMA_64x16x16_F32F16F16_SSILNSO_5MajorE0ELSQ_0ELNSO_7ScaleInE1ELSR_1EEEEEENS4_6LayoutINS5_IJSC_SC_SC_EEENS5_IJNSA_ILi0EEESW_SW_EEEEENS5_IJNS4_10UnderscoreESZ_SZ_EEEEENS4_13SM90_TMA_LOADENS4_14ComposedLayoutINS4_7SwizzleILi3ELi4ELi3EEENS4_18smem_ptr_flag_bitsILi16EEENSU_INS5_IJNSA_ILi8EEESG_EEENS5_IJSG_SC_EEEEEEEvNS4_8identityENS4_23SM90_TMA_LOAD_MULTICASTES1C_vS1D_EENS_8epilogue10collective6detail29Sm90TmaWarpSpecializedAdapterINS1H_15DefaultEpilogueISJ_SK_SK_NS1G_6thread17LinearCombinationISJ_Li1EffLNS1L_9ScaleType4KindE0ELNS_15FloatRoundStyleE2ESJ_EENS1_15EpilogueDefaultEEEEEvvEEEEvNT_6ParamsE --------------------------
	.section	.nv.info._ZN7cutlass13device_kernelINS_4gemm6kernel13GemmUniversalIN4cute5tupleIJiiiiEEENS1_10collective13CollectiveMmaINS1_34MainloopSm90TmaGmmaWarpSpecializedILi7ENS5_IJNS4_1CILi2EEENSA_ILi1EEESC_EEENS1_32KernelTmaWarpSpecializedPingpongEEENS5_IJNSA_ILi64EEENSA_ILi176EEESG_EEENS_6half_tENS5_IJlSC_lEEESJ_SK_NS4_8TiledMMAINS4_8MMA_AtomIJNS4_4SM904GMMA25MMA_64x16x16_F32F16F16_SSILNSO_5MajorE0ELSQ_0ELNSO_7ScaleInE1ELSR_1EEEEEENS4_6LayoutINS5_IJSC_SC_SC_EEENS5_IJNSA_ILi0EEESW_SW_EEEEENS5_IJNS4_10UnderscoreESZ_SZ_EEEEENS4_13SM90_TMA_LOADENS4_14ComposedLayoutINS4_7SwizzleILi3ELi4ELi3EEENS4_18smem_ptr_flag_bitsILi16EEENSU_INS5_IJNSA_ILi8EEESG_EEENS5_IJSG_SC_EEEEEEEvNS4_8identityENS4_23SM90_TMA_LOAD_MULTICASTES1C_vS1D_EENS_8epilogue10collective6detail29Sm90TmaWarpSpecializedAdapterINS1H_15DefaultEpilogueISJ_SK_SK_NS1G_6thread17LinearCombinationISJ_Li1EffLNS1L_9ScaleType4KindE0ELNS_15FloatRoundStyleE2ESJ_EENS1_15EpilogueDefaultEEEEEvvEEEEvNT_6ParamsE,"",@"SHT_CUDA_INFO"
	.sectionflags	@""
	.align	4


	//----- nvinfo : EIATTR_CUDA_API_VERSION
	.align		4
        /*0000*/ 	.byte	0x04, 0x37
        /*0002*/ 	.short	(.L_21 - .L_20)
.L_20:
        /*0004*/ 	.word	0x00000082


	//----- nvinfo : EIATTR_KPARAM_INFO
	.align		4
.L_21:
        /*0008*/ 	.byte	0x04, 0x17
        /*000a*/ 	.short	(.L_23 - .L_22)
.L_22:
        /*000c*/ 	.word	0x00000000
        /*0010*/ 	.short	0x0000
        /*0012*/ 	.short	0x0070
        /*0014*/ 	.byte	0x00, 0xf0, 0x01, 0x10


	//----- nvinfo : EIATTR_SPARSE_MMA_MASK
	.align		4
.L_23:
        /*0018*/ 	.byte	0x03, 0x50
        /*001a*/ 	.short	0x0000


	//----- nvinfo : EIATTR_MAXREG_COUNT
	.align		4
        /*001c*/ 	.byte	0x03, 0x1b
        /*001e*/ 	.short	0x00a8


	//----- nvinfo : EIATTR_NUM_BARRIERS
	.align		4
        /*0020*/ 	.byte	0x02, 0x4c
        /*0022*/ 	.byte	0x01
	.zero		1


	//----- nvinfo : EIATTR_EXTERNS
	.align		4
        /*0024*/ 	.byte	0x04, 0x0f
        /*0026*/ 	.short	(.L_25 - .L_24)


	//   ....[0]....
	.align		4
.L_24:
        /*0028*/ 	.word	index@(__assertfail)


	//----- nvinfo : EIATTR_ANNOTATIONS
	.align		4
.L_25:
        /*002c*/ 	.byte	0x04, 0x55
        /*002e*/ 	.short	(.L_27 - .L_26)


	//   ....[0]....
.L_26:
        /*0030*/ 	.word	0x00000001
        /*0034*/ 	.byte	0x10, 0x0e, 0x00, 0x00, 0x01, 0x00, 0x00, 0x00, 0x60, 0x9d, 0x00, 0x00, 0x01, 0x00, 0x00, 0x00
        /*0044*/ 	.byte	0xd0, 0xa9, 0x00, 0x00


	//----- nvinfo : EIATTR_MERCURY_ISA_VERSION
	.align		4
.L_27:
        /*0048*/ 	.byte	0x03, 0x5f
        /*004a*/ 	.short	0x0101


	//----- nvinfo : EIATTR_INT_WARP_WIDE_INSTR_OFFSETS
	.align		4
        /*004c*/ 	.byte	0x04, 0x31
        /*004e*/ 	.short	(.L_29 - .L_28)


	//   ....[0]....
.L_28:
        /*0050*/ 	.word	0x00000590


	//   ....[1]....
        /*0054*/ 	.word	0x000005c0


	//   ....[2]....
        /*0058*/ 	.word	0x00000600


	//   ....[3]....
        /*005c*/ 	.word	0x00000730


	//   ....[4]....
        /*0060*/ 	.word	0x00000740


	//   ....[5]....
        /*0064*/ 	.word	0x00000750


	//   ....[6]....
        /*0068*/ 	.word	0x000007f0


	//   ....[7]....
        /*006c*/ 	.word	0x00000830


	//----- nvinfo : EIATTR_COOP_GROUP_MASK_REGIDS
	.align		4
.L_29:
        /*0070*/ 	.byte	0x04, 0x29
        /*0072*/ 	.short	(.L_31 - .L_30)


	//   ....[0]....
.L_30:
        /*0074*/ 	.word	0xffffffff


	//   ....[1]....
        /*0078*/ 	.word	0xffffffff


	//   ....[2]....
        /*007c*/ 	.word	0xffffffff


	//   ....[3]....
        /*0080*/ 	.word	0xffffffff


	//   ....[4]....
        /*0084*/ 	.word	0xffffffff


	//   ....[5]....
        /*0088*/ 	.word	0xffffffff


	//   ....[6]....
        /*008c*/ 	.word	0xffffffff


	//----- nvinfo : EIATTR_COOP_GROUP_INSTR_OFFSETS
	.align		4
.L_31:
        /*0090*/ 	.byte	0x04, 0x28
        /*0092*/ 	.short	(.L_33 - .L_32)


	//   ....[0]....
.L_32:
        /*0094*/ 	.word	0x00000070


	//   ....[1]....
        /*0098*/ 	.word	0x00000080


	//   ....[2]....
        /*009c*/ 	.word	0x00000140


	//   ....[3]....
        /*00a0*/ 	.word	0x00000350


	//   ....[4]....
        /*00a4*/ 	.word	0x00000390


	//   ....[5]....
        /*00a8*/ 	.word	0x00000770


	//   ....[6]....
        /*00ac*/ 	.word	0x000009b0


	//----- nvinfo : EIATTR_REG_RECONFIG
	.align		4
.L_33:
        /*00b0*/ 	.byte	0x01, 0x54
	.zero		2


	//----- nvinfo : EIATTR_SYSCALL_OFFSETS
	.align		4
        /*00b4*/ 	.byte	0x04, 0x46
        /*00b6*/ 	.short	(.L_35 - .L_34)


	//   ....[0]....
.L_34:
        /*00b8*/ 	.word	0x00001860


	//----- nvinfo : EIATTR_MBARRIER_INSTR_OFFSETS
	.align		4
.L_35:
        /*00bc*/ 	.byte	0x04, 0x39
        /*00be*/ 	.short	(.L_37 - .L_36)


	//   ....[0]....
.L_36:
        /*00c0*/ 	.word	0x00000260
        /*00c4*/ 	.word	0x000000ff
        /*00c8*/ 	.word	0x00000000
        /*00cc*/ 	.short	0x0100
        /*00ce*/ 	.byte	0x08
	.zero		1


	//   ....[1]....
        /*00d0*/ 	.word	0x00000270
        /*00d4*/ 	.word	0x000000ff
        /*00d8*/ 	.word	0x00000038
        /*00dc*/ 	.short	0x0100
        /*00de*/ 	.byte	0x08
	.zero		1


	//   ....[2]....
        /*00e0*/ 	.word	0x00000280
        /*00e4*/ 	.word	0x000000ff
        /*00e8*/ 	.word	0x00000008
        /*00ec*/ 	.short	0x0100
        /*00ee*/ 	.byte	0x08
	.zero		1


	//   ....[3]....
        /*00f0*/ 	.word	0x00000290
        /*00f4*/ 	.word	0x000000ff
        /*00f8*/ 	.word	0x00000040
        /*00fc*/ 	.short	0x0100
        /*00fe*/ 	.byte	0x08
	.zero		1


	//   ....[4]....
        /*0100*/ 	.word	0x000002a0
        /*0104*/ 	.word	0x000000ff
        /*0108*/ 	.word	0x00000010
        /*010c*/ 	.short	0x0100
        /*010e*/ 	.byte	0x08
	.zero		1


	//   ....[5]....
        /*0110*/ 	.word	0x000002b0
        /*0114*/ 	.word	0x000000ff
        /*0118*/ 	.word	0x00000048
        /*011c*/ 	.short	0x0100
        /*011e*/ 	.byte	0x08
	.zero		1


	//   ....[6]....
        /*0120*/ 	.word	0x000002c0
        /*0124*/ 	.word	0x000000ff
        /*0128*/ 	.word	0x00000018
        /*012c*/ 	.short	0x0100
        /*012e*/ 	.byte	0x08
	.zero		1


	//   ....[7]....
        /*0130*/ 	.word	0x000002d0
        /*0134*/ 	.word	0x000000ff
        /*0138*/ 	.word	0x00000050
        /*013c*/ 	.short	0x0100
        /*013e*/ 	.byte	0x08
	.zero		1


	//   ....[8]....
        /*0140*/ 	.word	0x000002e0
        /*0144*/ 	.word	0x000000ff
        /*0148*/ 	.word	0x00000020
        /*014c*/ 	.short	0x0100
        /*014e*/ 	.byte	0x08
	.zero		1


	//   ....[9]....
        /*0150*/ 	.word	0x000002f0
        /*0154*/ 	.word	0x000000ff
        /*0158*/ 	.word	0x00000058
        /*015c*/ 	.short	0x0100
        /*015e*/ 	.byte	0x08
	.zero		1


	//   ....[10]....
        /*0160*/ 	.word	0x00000300
        /*0164*/ 	.word	0x000000ff
        /*0168*/ 	.word	0x00000028
        /*016c*/ 	.short	0x0100
        /*016e*/ 	.byte	0x08
	.zero		1


	//   ....[11]....
        /*0170*/ 	.word	0x00000310
        /*0174*/ 	.word	0x000000ff
        /*0178*/ 	.word	0x00000060
        /*017c*/ 	.short	0x0100
        /*017e*/ 	.byte	0x08
	.zero		1


	//   ....[12]....
        /*0180*/ 	.word	0x00000320
        /*0184*/ 	.word	0x000000ff
        /*0188*/ 	.word	0x00000030
        /*018c*/ 	.short	0x0100
        /*018e*/ 	.byte	0x08
	.zero		1


	//   ....[13]....
        /*0190*/ 	.word	0x00000330
        /*0194*/ 	.word	0x000000ff
        /*0198*/ 	.word	0x00000068
        /*019c*/ 	.short	0x0100
        /*019e*/ 	.byte	0x08
	.zero		1


	//   ....[14]....
        /*01a0*/ 	.word	0x00000860
        /*01a4*/ 	.word	0x000000ff
        /*01a8*/ 	.word	0x000000a0
        /*01ac*/ 	.short	0x0100
        /*01ae*/ 	.byte	0x08
	.zero		1


	//   ....[15]....
        /*01b0*/ 	.word	0x000008f0
        /*01b4*/ 	.word	0x000000ff
        /*01b8*/ 	.word	0x000000a8
        /*01bc*/ 	.short	0x0100
        /*01be*/ 	.byte	0x08
	.zero		1


	//   ....[16]....
        /*01c0*/ 	.word	0x00000930
        /*01c4*/ 	.word	0x000000ff
        /*01c8*/ 	.word	0x00000080
        /*01cc*/ 	.short	0x0100
        /*01ce*/ 	.byte	0x09
	.zero		1


	//   ....[17]....
        /*01d0*/ 	.word	0x00000940
        /*01d4*/ 	.word	0x000000ff
        /*01d8*/ 	.word	0x00000088
        /*01dc*/ 	.short	0x0100
        /*01de*/ 	.byte	0x09
	.zero		1


	//   ....[18]....
        /*01e0*/ 	.word	0x00000950
        /*01e4*/ 	.word	0x000000ff
        /*01e8*/ 	.word	0x00000090
        /*01ec*/ 	.short	0x0100
        /*01ee*/ 	.byte	0x09
	.zero		1


	//   ....[19]....
        /*01f0*/ 	.word	0x00000960
        /*01f4*/ 	.word	0x000000ff
        /*01f8*/ 	.word	0x00000098
        /*01fc*/ 	.short	0x0100
        /*01fe*/ 	.byte	0x09
	.zero		1


	//   ....[20]....
        /*0200*/ 	.word	0x00001740
        /*0204*/ 	.word	0x00000077
        /*0208*/ 	.word	0x00000000
        /*020c*/ 	.short	0x010a
        /*020e*/ 	.byte	0x29
	.zero		1


	//   ....[21]....
        /*0210*/ 	.word	0x000018e0
        /*0214*/ 	.word	0x00000003
        /*0218*/ 	.word	0x00000000
        /*021c*/ 	.short	0x010a
        /*021e*/ 	.byte	0x3f
	.zero		1


	//   ....[22]....
        /*0220*/ 	.word	0x00001940
        /*0224*/ 	.word	0x00000003
        /*0228*/ 	.word	0x00000000
        /*022c*/ 	.short	0x010a
        /*022e*/ 	.byte	0x3f
	.zero		1


	//   ....[23]....
        /*0230*/ 	.word	0x00002ba0
        /*0234*/ 	.word	0x000000ff
        /*0238*/ 	.word	0x00000000
        /*023c*/ 	.short	0x010a
        /*023e*/ 	.byte	0x04
	.zero		1


	//   ....[24]....
        /*0240*/ 	.word	0x00002be0
        /*0244*/ 	.word	0x000000ff
        /*0248*/ 	.word	0x00000000
        /*024c*/ 	.short	0x010a
        /*024e*/ 	.byte	0x04
	.zero		1


	//   ....[25]....
        /*0250*/ 	.word	0x00003d40
        /*0254*/ 	.word	0x00000005
        /*0258*/ 	.word	0x00000000
        /*025c*/ 	.short	0x0101
        /*025e*/ 	.byte	0x3f
	.zero		1


	//   ....[26]....
        /*0260*/ 	.word	0x00003e40
        /*0264*/ 	.word	0x00000078
        /*0268*/ 	.word	0x00000000
        /*026c*/ 	.short	0x0101
        /*026e*/ 	.byte	0x2a
	.zero		1


	//   ....[27]....
        /*0270*/ 	.word	0x00003f70
        /*0274*/ 	.word	0x00000000
        /*0278*/ 	.word	0x00000000
        /*027c*/ 	.short	0x0101
        /*027e*/ 	.byte	0x3f
	.zero		1


	//   ....[28]....
        /*0280*/ 	.word	0x00004030
        /*0284*/ 	.word	0x00000077
        /*0288*/ 	.word	0x00000010
        /*028c*/ 	.short	0x010a
        /*028e*/ 	.byte	0x29
	.zero		1


	//   ....[29]....
        /*0290*/ 	.word	0x00009d80
        /*0294*/ 	.word	0x0000007a
        /*0298*/ 	.word	0x00000000
        /*029c*/ 	.short	0x0101
        /*029e*/ 	.byte	0x2a
	.zero		1


	//   ....[30]....
        /*02a0*/ 	.word	0x0000a710
        /*02a4*/ 	.word	0x0000000c
        /*02a8*/ 	.word	0x00000038
        /*02ac*/ 	.short	0x010a
        /*02ae*/ 	.byte	0x3f
	.zero		1


	//   ....[31]....
        /*02b0*/ 	.word	0x0000ab30
        /*02b4*/ 	.word	0x00000008
        /*02b8*/ 	.word	0x000000a8
        /*02bc*/ 	.short	0x0101
        /*02be*/ 	.byte	0x3f
	.zero		1


	//   ....[32]....
        /*02c0*/ 	.word	0x0000b280
        /*02c4*/ 	.word	0x00000009
        /*02c8*/ 	.word	0x00000000
        /*02cc*/ 	.short	0x010a
        /*02ce*/ 	.byte	0x3f
	.zero		1


	//   ....[33]....
        /*02d0*/ 	.word	0x0000b300
        /*02d4*/ 	.word	0x00000008
        /*02d8*/ 	.word	0x00000000
        /*02dc*/ 	.short	0x010a
        /*02de*/ 	.byte	0x3f
	.zero		1


	//   ....[34]....
        /*02e0*/ 	.word	0x0000b390
        /*02e4*/ 	.word	0x00000009
        /*02e8*/ 	.word	0x00000000
        /*02ec*/ 	.short	0x010a
        /*02ee*/ 	.byte	0x3f
	.zero		1


	//   ....[35]....
        /*02f0*/ 	.word	0x0000b420
        /*02f4*/ 	.word	0x00000008
        /*02f8*/ 	.word	0x00000000
        /*02fc*/ 	.short	0x010a
        /*02fe*/ 	.byte	0x3f
	.zero		1


	//   ....[36]....
        /*0300*/ 	.word	0x0000b4b0
        /*0304*/ 	.word	0x00000009
        /*0308*/ 	.word	0x00000000
        /*030c*/ 	.short	0x010a
        /*030e*/ 	.byte	0x3f
	.zero		1


	//   ....[37]....
        /*0310*/ 	.word	0x0000b540
        /*0314*/ 	.word	0x00000006
        /*0318*/ 	.word	0x00000000
        /*031c*/ 	.short	0x010a
        /*031e*/ 	.byte	0x3f
	.zero		1


	//   ....[38]....
        /*0320*/ 	.word	0x0000b5d0
        /*0324*/ 	.word	0x00000003
        /*0328*/ 	.word	0x00000000
        /*032c*/ 	.short	0x010a
        /*032e*/ 	.byte	0x3f
	.zero		1


	//   ....[39]....
        /*0330*/ 	.word	0x0000b630
        /*0334*/ 	.word	0x00000079
        /*0338*/ 	.word	0x00000000
        /*033c*/ 	.short	0x010a
        /*033e*/ 	.byte	0x3f
	.zero		1


	//   ....[40]....
        /*0340*/ 	.word	0x0000b680
        /*0344*/ 	.word	0x00000003
        /*0348*/ 	.word	0x00000000
        /*034c*/ 	.short	0x010a
        /*034e*/ 	.byte	0x3f
	.zero		1


	//   ....[41]....
        /*0350*/ 	.word	0x0000b6e0
        /*0354*/ 	.word	0x00000005
        /*0358*/ 	.word	0x00000000
        /*035c*/ 	.short	0x010a
        /*035e*/ 	.byte	0x3f
	.zero		1


	//   ....[42]....
        /*0360*/ 	.word	0x0000b730
        /*0364*/ 	.word	0x00000079
        /*0368*/ 	.word	0x00000010
        /*036c*/ 	.short	0x010a
        /*036e*/ 	.byte	0x3f
	.zero		1


	//   ....[43]....
        /*0370*/ 	.word	0x0000b800
        /*0374*/ 	.word	0x0000000c
        /*0378*/ 	.word	0x00000038
        /*037c*/ 	.short	0x010a
        /*037e*/ 	.byte	0x3f
	.zero		1


	//   ....[44]....
        /*0380*/ 	.word	0x0000b8d0
        /*0384*/ 	.word	0x00000009
        /*0388*/ 	.word	0x00000000
        /*038c*/ 	.short	0x010a
        /*038e*/ 	.byte	0x3f
	.zero		1


	//   ....[45]....
        /*0390*/ 	.word	0x0000b920
        /*0394*/ 	.word	0x00000008
        /*0398*/ 	.word	0x00000000
        /*039c*/ 	.short	0x010a
        /*039e*/ 	.byte	0x3f
	.zero		1


	//   ....[46]....
        /*03a0*/ 	.word	0x0000b970
        /*03a4*/ 	.word	0x00000009
        /*03a8*/ 	.word	0x00000000
        /*03ac*/ 	.short	0x010a
        /*03ae*/ 	.byte	0x3f
	.zero		1


	//   ....[47]....
        /*03b0*/ 	.word	0x0000b9c0
        /*03b4*/ 	.word	0x00000008
        /*03b8*/ 	.word	0x00000000
        /*03bc*/ 	.short	0x010a
        /*03be*/ 	.byte	0x3f
	.zero		1


	//   ....[48]....
        /*03c0*/ 	.word	0x0000ba10
        /*03c4*/ 	.word	0x00000009
        /*03c8*/ 	.word	0x00000000
        /*03cc*/ 	.short	0x010a
        /*03ce*/ 	.byte	0x3f
	.zero		1


	//   ....[49]....
        /*03d0*/ 	.word	0x0000ba60
        /*03d4*/ 	.word	0x00000006
        /*03d8*/ 	.word	0x00000000
        /*03dc*/ 	.short	0x010a
        /*03de*/ 	.byte	0x3f
	.zero		1


	//----- nvinfo : EIATTR_NUM_MBARRIERS
	.align		4
.L_37:
        /*03e0*/ 	.byte	0x03, 0x38
        /*03e2*/ 	.short	0x0014


	//----- nvinfo : EIATTR_EXIT_INSTR_OFFSETS
	.align		4
        /*03e4*/ 	.byte	0x04, 0x1c
        /*03e6*/ 	.short	(.L_39 - .L_38)


	//   ....[0]....
.L_38:
        /*03e8*/ 	.word	0x00001470


	//   ....[1]....
        /*03ec*/ 	.word	0x000014d0


	//   ....[2]....
        /*03f0*/ 	.word	0x0000a410


	//   ....[3]....
        /*03f4*/ 	.word	0x0000a440


	//   ....[4]....
        /*03f8*/ 	.word	0x0000b620


	//----- nvinfo : EIATTR_MAX_THREADS
	.align		4
.L_39:
        /*03fc*/ 	.byte	0x04, 0x05
        /*03fe*/ 	.short	(.L_41 - .L_40)
.L_40:
        /*0400*/ 	.word	0x00000180
        /*0404*/ 	.word	0x00000001
        /*0408*/ 	.word	0x00000001


	//----- nvinfo : EIATTR_CRS_STACK_SIZE
	.align		4
.L_41:
        /*040c*/ 	.byte	0x04, 0x1e
        /*040e*/ 	.short	(.L_43 - .L_42)
.L_42:
        /*0410*/ 	.word	0x00000000


	//----- nvinfo : EIATTR_CBANK_PARAM_SIZE
	.align		4
.L_43:
        /*0414*/ 	.byte	0x03, 0x19
        /*0416*/ 	.short	0x0470


	//----- nvinfo : EIATTR_PARAM_CBANK
	.align		4
        /*0418*/ 	.byte	0x04, 0x0a
        /*041a*/ 	.short	(.L_45 - .L_44)
	.align		4
.L_44:
        /*041c*/ 	.word	index@(.nv.constant0._ZN7cutlass13device_kernelINS_4gemm6kernel13GemmUniversalIN4cute5tupleIJiiiiEEENS1_10collective13CollectiveMmaINS1_34MainloopSm90TmaGmmaWarpSpecializedILi7ENS5_IJNS4_1CILi2EEENSA_ILi1EEESC_EEENS1_32KernelTmaWarpSpecializedPingpongEEENS5_IJNSA_ILi64EEENSA_ILi176EEESG_EEENS_6half_tENS5_IJlSC_lEEESJ_SK_NS4_8TiledMMAINS4_8MMA_AtomIJNS4_4SM904GMMA25MMA_64x16x16_F32F16F16_SSILNSO_5MajorE0ELSQ_0ELNSO_7ScaleInE1ELSR_1EEEEEENS4_6LayoutINS5_IJSC_SC_SC_EEENS5_IJNSA_ILi0EEESW_SW_EEEEENS5_IJNS4_10UnderscoreESZ_SZ_EEEEENS4_13SM90_TMA_LOADENS4_14ComposedLayoutINS4_7SwizzleILi3ELi4ELi3EEENS4_18smem_ptr_flag_bitsILi16EEENSU_INS5_IJNSA_ILi8EEESG_EEENS5_IJSG_SC_EEEEEEEvNS4_8identityENS4_23SM90_TMA_LOAD_MULTICASTES1C_vS1D_EENS_8epilogue10collective6detail29Sm90TmaWarpSpecializedAdapterINS1H_15DefaultEpilogueISJ_SK_SK_NS1G_6thread17LinearCombinationISJ_Li1EffLNS1L_9ScaleType4KindE0ELNS_15FloatRoundStyleE2ESJ_EENS1_15EpilogueDefaultEEEEEvvEEEEvNT_6ParamsE)
        /*0420*/ 	.short	0x0210
        /*0422*/ 	.short	0x0470


	//----- nvinfo : EIATTR_SW_WAR
	.align		4
.L_45:
        /*0424*/ 	.byte	0x04, 0x36
        /*0426*/ 	.short	(.L_47 - .L_46)
.L_46:
        /*0428*/ 	.word	0x00000008
.L_47:


//--------------------- .nv.callgraph             --------------------------
	.section	.nv.callgraph,"",@"SHT_CUDA_CALLGRAPH"
	.align	4
	.sectionentsize	8
	.align		4
        /*0000*/ 	.word	0x00000000
	.align		4
        /*0004*/ 	.word	0xffffffff
	.align		4
        /*0008*/ 	.word	index@(_ZN7cutlass13device_kernelINS_4gemm6kernel13GemmUniversalIN4cute5tupleIJiiiiEEENS1_10collective13CollectiveMmaINS1_34MainloopSm90TmaGmmaWarpSpecializedILi7ENS5_IJNS4_1CILi2EEENSA_ILi1EEESC_EEENS1_32KernelTmaWarpSpecializedPingpongEEENS5_IJNSA_ILi64EEENSA_ILi176EEESG_EEENS_6half_tENS5_IJlSC_lEEESJ_SK_NS4_8TiledMMAINS4_8MMA_AtomIJNS4_4SM904GMMA25MMA_64x16x16_F32F16F16_SSILNSO_5MajorE0ELSQ_0ELNSO_7ScaleInE1ELSR_1EEEEEENS4_6LayoutINS5_IJSC_SC_SC_EEENS5_IJNSA_ILi0EEESW_SW_EEEEENS5_IJNS4_10UnderscoreESZ_SZ_EEEEENS4_13SM90_TMA_LOADENS4_14ComposedLayoutINS4_7SwizzleILi3ELi4ELi3EEENS4_18smem_ptr_flag_bitsILi16EEENSU_INS5_IJNSA_ILi8EEESG_EEENS5_IJSG_SC_EEEEEEEvNS4_8identityENS4_23SM90_TMA_LOAD_MULTICASTES1C_vS1D_EENS_8epilogue10collective6detail29Sm90TmaWarpSpecializedAdapterINS1H_15DefaultEpilogueISJ_SK_SK_NS1G_6thread17LinearCombinationISJ_Li1EffLNS1L_9ScaleType4KindE0ELNS_15FloatRoundStyleE2ESJ_EENS1_15EpilogueDefaultEEEEEvvEEEEvNT_6ParamsE)
	.align		4
        /*000c*/ 	.word	index@(__assertfail)
	.align		4
        /*0010*/ 	.word	0x00000000
	.align		4
        /*0014*/ 	.word	0xfffffffe
	.align		4
        /*0018*/ 	.word	0x00000000
	.align		4
        /*001c*/ 	.word	0xfffffffd
	.align		4
        /*0020*/ 	.word	0x00000000
	.align		4
        /*0024*/ 	.word	0xfffffffc


//--------------------- .nv.constant4             --------------------------
	.section	.nv.constant4,"a",@progbits
	.align	8
	.align		8
.nv.constant4:
        /*0000*/ 	.dword	__assertfail
	.align		8
        /*0008*/ 	.dword	__unnamed_1
	.align		8
        /*0010*/ 	.dword	_ZN39_INTERNAL_0c2eba9c_4_k_cu_5ed7afff_74474cuda3std3__45__cpo5beginE
	.align		8
        /*0018*/ 	.dword	_ZN39_INTERNAL_0c2eba9c_4_k_cu_5ed7afff_74474cuda3std3__45__cpo3endE
	.align		8
        /*0020*/ 	.dword	_ZN39_INTERNAL_0c2eba9c_4_k_cu_5ed7afff_74474cuda3std3__45__cpo6cbeginE
	.align		8
        /*0028*/ 	.dword	_ZN39_INTERNAL_0c2eba9c_4_k_cu_5ed7afff_74474cuda3std3__45__cpo4cendE
	.align		8
        /*0030*/ 	.dword	_ZN39_INTERNAL_0c2eba9c_4_k_cu_5ed7afff_74474cuda3std3__441_GLOBAL__N__0c2eba9c_4_k_cu_5ed7afff_74476ignoreE
	.align		8
        /*0038*/ 	.dword	_ZN39_INTERNAL_0c2eba9c_4_k_cu_5ed7afff_74474cuda3std3__419piecewise_constructE
	.align		8
        /*0040*/ 	.dword	_ZN39_INTERNAL_0c2eba9c_4_k_cu_5ed7afff_74474cuda3std3__48in_placeE
	.align		8
        /*0048*/ 	.dword	_ZN39_INTERNAL_0c2eba9c_4_k_cu_5ed7afff_74474cuda3std6ranges3__45__cpo4swapE
	.align		8
        /*0050*/ 	.dword	_ZN39_INTERNAL_0c2eba9c_4_k_cu_5ed7afff_74474cuda3std6ranges3__45__cpo9iter_moveE
	.align		8
        /*0058*/ 	.dword	_ZN39_INTERNAL_0c2eba9c_4_k_cu_5ed7afff_74474cute7productE
	.align		8
        /*0060*/ 	.dword	_ZN39_INTERNAL_0c2eba9c_4_k_cu_5ed7afff_74474cute1_E
	.align		8
        /*0068*/ 	.dword	$str$22
	.align		8
        /*0070*/ 	.dword	$str$23


//--------------------- .text._ZN7cutlass13device_kernelINS_4gemm6kernel13GemmUniversalIN4cute5tupleIJiiiiEEENS1_10collective13CollectiveMmaINS1_34MainloopSm90TmaGmmaWarpSpecializedILi7ENS5_IJNS4_1CILi2EEENSA_ILi1EEESC_EEENS1_32KernelTmaWarpSpecializedPingpongEEENS5_IJNSA_ILi64EEENSA_ILi176EEESG_EEENS_6half_tENS5_IJlSC_lEEESJ_SK_NS4_8TiledMMAINS4_8MMA_AtomIJNS4_4SM904GMMA25MMA_64x16x16_F32F16F16_SSILNSO_5MajorE0ELSQ_0ELNSO_7ScaleInE1ELSR_1EEEEEENS4_6LayoutINS5_IJSC_SC_SC_EEENS5_IJNSA_ILi0EEESW_SW_EEEEENS5_IJNS4_10UnderscoreESZ_SZ_EEEEENS4_13SM90_TMA_LOADENS4_14ComposedLayoutINS4_7SwizzleILi3ELi4ELi3EEENS4_18smem_ptr_flag_bitsILi16EEENSU_INS5_IJNSA_ILi8EEESG_EEENS5_IJSG_SC_EEEEEEEvNS4_8identityENS4_23SM90_TMA_LOAD_MULTICASTES1C_vS1D_EENS_8epilogue10collective6detail29Sm90TmaWarpSpecializedAdapterINS1H_15DefaultEpilogueISJ_SK_SK_NS1G_6thread17LinearCombinationISJ_Li1EffLNS1L_9ScaleType4KindE0ELNS_15FloatRoundStyleE2ESJ_EENS1_15EpilogueDefaultEEEEEvvEEEEvNT_6ParamsE --------------------------
	.section	.text._ZN7cutlass13device_kernelINS_4gemm6kernel13GemmUniversalIN4cute5tupleIJiiiiEEENS1_10collective13CollectiveMmaINS1_34MainloopSm90TmaGmmaWarpSpecializedILi7ENS5_IJNS4_1CILi2EEENSA_ILi1EEESC_EEENS1_32KernelTmaWarpSpecializedPingpongEEENS5_IJNSA_ILi64EEENSA_ILi176EEESG_EEENS_6half_tENS5_IJlSC_lEEESJ_SK_NS4_8TiledMMAINS4_8MMA_AtomIJNS4_4SM904GMMA25MMA_64x16x16_F32F16F16_SSILNSO_5MajorE0ELSQ_0ELNSO_7ScaleInE1ELSR_1EEEEEENS4_6LayoutINS5_IJSC_SC_SC_EEENS5_IJNSA_ILi0EEESW_SW_EEEEENS5_IJNS4_10UnderscoreESZ_SZ_EEEEENS4_13SM90_TMA_LOADENS4_14ComposedLayoutINS4_7SwizzleILi3ELi4ELi3EEENS4_18smem_ptr_flag_bitsILi16EEENSU_INS5_IJNSA_ILi8EEESG_EEENS5_IJSG_SC_EEEEEEEvNS4_8identityENS4_23SM90_TMA_LOAD_MULTICASTES1C_vS1D_EENS_8epilogue10collective6detail29Sm90TmaWarpSpecializedAdapterINS1H_15DefaultEpilogueISJ_SK_SK_NS1G_6thread17LinearCombinationISJ_Li1EffLNS1L_9ScaleType4KindE0ELNS_15FloatRoundStyleE2ESJ_EENS1_15EpilogueDefaultEEEEEvvEEEEvNT_6ParamsE,"ax",@progbits
	.align	128
.text._ZN7cutlass13device_kernelINS_4gemm6kernel13GemmUniversalIN4cute5tupleIJiiiiEEENS1_10collective13CollectiveMmaINS1_34MainloopSm90TmaGmmaWarpSpecializedILi7ENS5_IJNS4_1CILi2EEENSA_ILi1EEESC_EEENS1_32KernelTmaWarpSpecializedPingpongEEENS5_IJNSA_ILi64EEENSA_ILi176EEESG_EEENS_6half_tENS5_IJlSC_lEEESJ_SK_NS4_8TiledMMAINS4_8MMA_AtomIJNS4_4SM904GMMA25MMA_64x16x16_F32F16F16_SSILNSO_5MajorE0ELSQ_0ELNSO_7ScaleInE1ELSR_1EEEEEENS4_6LayoutINS5_IJSC_SC_SC_EEENS5_IJNSA_ILi0EEESW_SW_EEEEENS5_IJNS4_10UnderscoreESZ_SZ_EEEEENS4_13SM90_TMA_LOADENS4_14ComposedLayoutINS4_7SwizzleILi3ELi4ELi3EEENS4_18smem_ptr_flag_bitsILi16EEENSU_INS5_IJNSA_ILi8EEESG_EEENS5_IJSG_SC_EEEEEEEvNS4_8identityENS4_23SM90_TMA_LOAD_MULTICASTES1C_vS1D_EENS_8epilogue10collective6detail29Sm90TmaWarpSpecializedAdapterINS1H_15DefaultEpilogueISJ_SK_SK_NS1G_6thread17LinearCombinationISJ_Li1EffLNS1L_9ScaleType4KindE0ELNS_15FloatRoundStyleE2ESJ_EENS1_15EpilogueDefaultEEEEEvvEEEEvNT_6ParamsE:
        .type           _ZN7cutlass13device_kernelINS_4gemm6kernel13GemmUniversalIN4cute5tupleIJiiiiEEENS1_10collective13CollectiveMmaINS1_34MainloopSm90TmaGmmaWarpSpecializedILi7ENS5_IJNS4_1CILi2EEENSA_ILi1EEESC_EEENS1_32KernelTmaWarpSpecializedPingpongEEENS5_IJNSA_ILi64EEENSA_ILi176EEESG_EEENS_6half_tENS5_IJlSC_lEEESJ_SK_NS4_8TiledMMAINS4_8MMA_AtomIJNS4_4SM904GMMA25MMA_64x16x16_F32F16F16_SSILNSO_5MajorE0ELSQ_0ELNSO_7ScaleInE1ELSR_1EEEEEENS4_6LayoutINS5_IJSC_SC_SC_EEENS5_IJNSA_ILi0EEESW_SW_EEEEENS5_IJNS4_10UnderscoreESZ_SZ_EEEEENS4_13SM90_TMA_LOADENS4_14ComposedLayoutINS4_7SwizzleILi3ELi4ELi3EEENS4_18smem_ptr_flag_bitsILi16EEENSU_INS5_IJNSA_ILi8EEESG_EEENS5_IJSG_SC_EEEEEEEvNS4_8identityENS4_23SM90_TMA_LOAD_MULTICASTES1C_vS1D_EENS_8epilogue10collective6detail29Sm90TmaWarpSpecializedAdapterINS1H_15DefaultEpilogueISJ_SK_SK_NS1G_6thread17LinearCombinationISJ_Li1EffLNS1L_9ScaleType4KindE0ELNS_15FloatRoundStyleE2ESJ_EENS1_15EpilogueDefaultEEEEEvvEEEEvNT_6ParamsE,@function
        .size           _ZN7cutlass13device_kernelINS_4gemm6kernel13GemmUniversalIN4cute5tupleIJiiiiEEENS1_10collective13CollectiveMmaINS1_34MainloopSm90TmaGmmaWarpSpecializedILi7ENS5_IJNS4_1CILi2EEENSA_ILi1EEESC_EEENS1_32KernelTmaWarpSpecializedPingpongEEENS5_IJNSA_ILi64EEENSA_ILi176EEESG_EEENS_6half_tENS5_IJlSC_lEEESJ_SK_NS4_8TiledMMAINS4_8MMA_AtomIJNS4_4SM904GMMA25MMA_64x16x16_F32F16F16_SSILNSO_5MajorE0ELSQ_0ELNSO_7ScaleInE1ELSR_1EEEEEENS4_6LayoutINS5_IJSC_SC_SC_EEENS5_IJNSA_ILi0EEESW_SW_EEEEENS5_IJNS4_10UnderscoreESZ_SZ_EEEEENS4_13SM90_TMA_LOADENS4_14ComposedLayoutINS4_7SwizzleILi3ELi4ELi3EEENS4_18smem_ptr_flag_bitsILi16EEENSU_INS5_IJNSA_ILi8EEESG_EEENS5_IJSG_SC_EEEEEEEvNS4_8identityENS4_23SM90_TMA_LOAD_MULTICASTES1C_vS1D_EENS_8epilogue10collective6detail29Sm90TmaWarpSpecializedAdapterINS1H_15DefaultEpilogueISJ_SK_SK_NS1G_6thread17LinearCombinationISJ_Li1EffLNS1L_9ScaleType4KindE0ELNS_15FloatRoundStyleE2ESJ_EENS1_15EpilogueDefaultEEEEEvvEEEEvNT_6ParamsE,(.L_x_257 - _ZN7cutlass13device_kernelINS_4gemm6kernel13GemmUniversalIN4cute5tupleIJiiiiEEENS1_10collective13CollectiveMmaINS1_34MainloopSm90TmaGmmaWarpSpecializedILi7ENS5_IJNS4_1CILi2EEENSA_ILi1EEESC_EEENS1_32KernelTmaWarpSpecializedPingpongEEENS5_IJNSA_ILi64EEENSA_ILi176EEESG_EEENS_6half_tENS5_IJlSC_lEEESJ_SK_NS4_8TiledMMAINS4_8MMA_AtomIJNS4_4SM904GMMA25MMA_64x16x16_F32F16F16_SSILNSO_5MajorE0ELSQ_0ELNSO_7ScaleInE1ELSR_1EEEEEENS4_6LayoutINS5_IJSC_SC_SC_EEENS5_IJNSA_ILi0EEESW_SW_EEEEENS5_IJNS4_10UnderscoreESZ_SZ_EEEEENS4_13SM90_TMA_LOADENS4_14ComposedLayoutINS4_7SwizzleILi3ELi4ELi3EEENS4_18smem_ptr_flag_bitsILi16EEENSU_INS5_IJNSA_ILi8EEESG_EEENS5_IJSG_SC_EEEEEEEvNS4_8identityENS4_23SM90_TMA_LOAD_MULTICASTES1C_vS1D_EENS_8epilogue10collective6detail29Sm90TmaWarpSpecializedAdapterINS1H_15DefaultEpilogueISJ_SK_SK_NS1G_6thread17LinearCombinationISJ_Li1EffLNS1L_9ScaleType4KindE0ELNS_15FloatRoundStyleE2ESJ_EENS1_15EpilogueDefaultEEEEEvvEEEEvNT_6ParamsE)
        .other          _ZN7cutlass13device_kernelINS_4gemm6kernel13GemmUniversalIN4cute5tupleIJiiiiEEENS1_10collective13CollectiveMmaINS1_34MainloopSm90TmaGmmaWarpSpecializedILi7ENS5_IJNS4_1CILi2EEENSA_ILi1EEESC_EEENS1_32KernelTmaWarpSpecializedPingpongEEENS5_IJNSA_ILi64EEENSA_ILi176EEESG_EEENS_6half_tENS5_IJlSC_lEEESJ_SK_NS4_8TiledMMAINS4_8MMA_AtomIJNS4_4SM904GMMA25MMA_64x16x16_F32F16F16_SSILNSO_5MajorE0ELSQ_0ELNSO_7ScaleInE1ELSR_1EEEEEENS4_6LayoutINS5_IJSC_SC_SC_EEENS5_IJNSA_ILi0EEESW_SW_EEEEENS5_IJNS4_10UnderscoreESZ_SZ_EEEEENS4_13SM90_TMA_LOADENS4_14ComposedLayoutINS4_7SwizzleILi3ELi4ELi3EEENS4_18smem_ptr_flag_bitsILi16EEENSU_INS5_IJNSA_ILi8EEESG_EEENS5_IJSG_SC_EEEEEEEvNS4_8identityENS4_23SM90_TMA_LOAD_MULTICASTES1C_vS1D_EENS_8epilogue10collective6detail29Sm90TmaWarpSpecializedAdapterINS1H_15DefaultEpilogueISJ_SK_SK_NS1G_6thread17LinearCombinationISJ_Li1EffLNS1L_9ScaleType4KindE0ELNS_15FloatRoundStyleE2ESJ_EENS1_15EpilogueDefaultEEEEEvvEEEEvNT_6ParamsE,@"STO_CUDA_ENTRY STV_DEFAULT"
_ZN7cutlass13device_kernelINS_4gemm6kernel13GemmUniversalIN4cute5tupleIJiiiiEEENS1_10collective13CollectiveMmaINS1_34MainloopSm90TmaGmmaWarpSpecializedILi7ENS5_IJNS4_1CILi2EEENSA_ILi1EEESC_EEENS1_32KernelTmaWarpSpecializedPingpongEEENS5_IJNSA_ILi64EEENSA_ILi176EEESG_EEENS_6half_tENS5_IJlSC_lEEESJ_SK_NS4_8TiledMMAINS4_8MMA_AtomIJNS4_4SM904GMMA25MMA_64x16x16_F32F16F16_SSILNSO_5MajorE0ELSQ_0ELNSO_7ScaleInE1ELSR_1EEEEEENS4_6LayoutINS5_IJSC_SC_SC_EEENS5_IJNSA_ILi0EEESW_SW_EEEEENS5_IJNS4_10UnderscoreESZ_SZ_EEEEENS4_13SM90_TMA_LOADENS4_14ComposedLayoutINS4_7SwizzleILi3ELi4ELi3EEENS4_18smem_ptr_flag_bitsILi16EEENSU_INS5_IJNSA_ILi8EEESG_EEENS5_IJSG_SC_EEEEEEEvNS4_8identityENS4_23SM90_TMA_LOAD_MULTICASTES1C_vS1D_EENS_8epilogue10collective6detail29Sm90TmaWarpSpecializedAdapterINS1H_15DefaultEpilogueISJ_SK_SK_NS1G_6thread17LinearCombinationISJ_Li1EffLNS1L_9ScaleType4KindE0ELNS_15FloatRoundStyleE2ESJ_EENS1_15EpilogueDefaultEEEEEvvEEEEvNT_6ParamsE:
[----:B------:R-:W0:Y:S02]  /*0000*/  LDC R1, c[0x0][0x28] ;  /* 0x00000a00ff017b82 */ /* 0x000e240000000800 */
[----:B0-----:R-:W-:Y:S01]  /*0010*/  VIADD R1, R1, 0xfffffff8 ;  /* 0xfffffff801017836 */ /* 0x001fe20000000000 */
[----:B------:R-:W0:Y:S01]  /*0020*/  S2R R4, SR_TID.X ;  /* 0x0000000000047919 */ /* 0x000e220000002100 */
[----:B------:R-:W-:Y:S01]  /*0030*/  ELECT P0, URZ, PT ;  /* 0x00000000003f782f */ /* 0x000fe20003800000 */
[----:B------:R-:W-:Y:S01]  /*0040*/  BSSY B0, `(.L_x_0) ;  /* 0x000000f000007945 */ /* 0x000fe20003800000 */
[--C-:B0-----:R-:W-:Y:S02]  /*0050*/  SHF.R.U32.HI R2, RZ, 0x5, R4.reuse ;  /* 0x00000005ff027819 */ /* 0x101fe40000011604 */
[----:B------:R-:W-:-:S03]  /*0060*/  SHF.R.U32.HI R7, RZ, 0x7, R4 ;  /* 0x00000007ff077819 */ /* 0x000fc60000011604 */
[----:B------:R-:W0:Y:S04]  /*0070*/  SHFL.IDX PT, R5, R2, RZ, 0x1f ;  /* 0x00001fff02057589 */ /* 0x000e2800000e0000 */
[----:B------:R1:W2:Y:S01]  /*0080*/  SHFL.IDX PT, R10, R7, RZ, 0x1f ;  /* 0x00001fff070a7589 */ /* 0x0002a200000e0000 */
[----:B0-----:R-:W-:-:S13]  /*0090*/  ISETP.NE.OR P0, PT, R5, RZ, !P0 ;  /* 0x000000ff0500720c */ /* 0x001fda0004705670 */
[----:B-12---:R-:W-:Y:S05]  /*00a0*/  @P0 BRA `(.L_x_1) ;  /* 0x0000000000200947 */ /* 0x006fea0003800000 */
[----:B------:R-:W-:Y:S02]  /*00b0*/  ULDC.64 UR4, c[0x0][0x198] ;  /* 0x0000660000047ab9 */ /* 0x000fe40000000a00 */
[----:B------:R-:W-:Y:S02]  /*00c0*/  UIADD3 UR6, UP0, UR4, 0xf0, URZ ;  /* 0x000000f004067890 */ /* 0x000fe4000ff1e03f */
[----:B------:R-:W-:Y:S02]  /*00d0*/  UIADD3 UR4, UP1, UR4, 0x1f0, URZ ;  /* 0x000001f004047890 */ /* 0x000fe4000ff3e03f */
[----:B------:R-:W-:Y:S02]  /*00e0*/  UIADD3.X UR7, URZ, UR5, URZ, UP0, !UPT ;  /* 0x000000053f077290 */ /* 0x000fe400087fe43f */
[----:B------:R-:W-:-:S07]  /*00f0*/  UIADD3.X UR5, URZ, UR5, URZ, UP1, !UPT ;  /* 0x000000053f057290 */ /* 0x000fce0008ffe43f */
[----:B------:R0:W-:Y:S02]  /*0100*/  UTMACCTL.PF [UR6] ;  /* 0x00000000060079b9 */ /* 0x0001e40008040000 */
[----:B------:R0:W-:Y:S02]  /*0110*/  UTMACCTL.PF [UR4] ;  /* 0x00000000040079b9 */ /* 0x0001e40008040000 */
[----:B0-----:R-:W-:Y:S01]  /*0120*/  NOP ;  /* 0x0000000000007918 */ /* 0x001fe20000000000 */
.L_x_1:
[----:B------:R-:W-:Y:S05]  /*0130*/  BSYNC B0 ;  /* 0x0000000000007941 */ /* 0x000fea0003800000 */
.L_x_0:
[----:B------:R-:W0:Y:S01]  /*0140*/  SHFL.IDX PT, R8, R2, RZ, 0x1f ;  /* 0x00001fff02087589 */ /* 0x000e2200000e0000 */
[----:B------:R-:W-:-:S04]  /*0150*/  SHF.R.S32.HI R3, RZ, 0x1f, R4 ;  /* 0x0000001fff037819 */ /* 0x000fc80000011404 */
[----:B------:R-:W-:Y:S02]  /*0160*/  LEA.HI R3, R3, R4, RZ, 0x7 ;  /* 0x0000000403037211 */ /* 0x000fe400078f38ff */
[----:B0-----:R-:W-:-:S13]  /*0170*/  ISETP.NE.AND P0, PT, R8, RZ, PT ;  /* 0x000000ff0800720c */ /* 0x001fda0003f05270 */
[----:B------:R-:W-:Y:S05]  /*0180*/  @P0 BRA `(.L_x_2) ;  /* 0x0000000000700947 */ /* 0x000fea0003800000 */
[----:B------:R-:W0:Y:S01]  /*0190*/  S2UR UR8, SR_CgaCtaId ;  /* 0x00000000000879c3 */ /* 0x000e220000008800 */
[----:B------:R-:W-:Y:S01]  /*01a0*/  UMOV UR4, 0x400 ;  /* 0x0000040000047882 */ /* 0x000fe20000000000 */
[----:B------:R-:W-:Y:S01]  /*01b0*/  UMOV UR5, 0x1 ;  /* 0x0000000100057882 */ /* 0x000fe20000000000 */
[----:B------:R-:W-:Y:S01]  /*01c0*/  UMOV UR6, 0x2 ;  /* 0x0000000200067882 */ /* 0x000fe20000000000 */
[----:B------:R-:W-:Y:S01]  /*01d0*/  ELECT P0, URZ, PT ;  /* 0x00000000003f782f */ /* 0x000fe20003800000 */
[----:B------:R-:W-:-:S04]  /*01e0*/  UIADD3 UR6, -UR6, 0x100000, URZ ;  /* 0x0010000006067890 */ /* 0x000fc8000fffe13f */
[----:B------:R-:W-:Y:S02]  /*01f0*/  USHF.L.U32 UR7, UR6, 0xb, URZ ;  /* 0x0000000b06077899 */ /* 0x000fe4000800063f */
[----:B------:R-:W-:Y:S02]  /*0200*/  USHF.L.U32 UR6, UR6, 0x1, URZ ;  /* 0x0000000106067899 */ /* 0x000fe4000800063f */
[----:B0-----:R-:W-:Y:S02]  /*0210*/  ULEA UR8, UR8, UR4, 0x18 ;  /* 0x0000000408087291 */ /* 0x001fe4000f8ec03f */
[----:B------:R-:W-:-:S04]  /*0220*/  UIADD3 UR4, -UR5, 0x100000, URZ ;  /* 0x0010000005047890 */ /* 0x000fc8000fffe13f */
[----:B------:R-:W-:Y:S02]  /*0230*/  USHF.L.U32 UR5, UR4, 0xb, URZ ;  /* 0x0000000b04057899 */ /* 0x000fe4000800063f */
[----:B------:R-:W-:Y:S01]  /*0240*/  USHF.L.U32 UR4, UR4, 0x1, URZ ;  /* 0x0000000104047899 */ /* 0x000fe2000800063f */
[----:B------:R-:W0:Y:S11]  /*0250*/  FENCE.VIEW.ASYNC.S ;  /* 0x00000000000073c6 */ /* 0x000e360000000000 */
[----:B0-----:R0:W1:Y:S01]  /*0260*/  SYNCS.EXCH.64 URZ, [UR8], UR4 ;  /* 0x00000004083f75b2 */ /* 0x0010620008000100 */
[----:B------:R0:W2:Y:S01]  /*0270*/  SYNCS.EXCH.64 URZ, [UR8+0x38], UR6 ;  /* 0x00003806083f75b2 */ /* 0x0000a20008000100 */
[----:B------:R0:W3:Y:S01]  /*0280*/  SYNCS.EXCH.64 URZ, [UR8+0x8], UR4 ;  /* 0x00000804083f75b2 */ /* 0x0000e20008000100 */
[----:B------:R0:W4:Y:S01]  /*0290*/  SYNCS.EXCH.64 URZ, [UR8+0x40], UR6 ;  /* 0x00004006083f75b2 */ /* 0x0001220008000100 */
[----:B------:R0:W0:Y:S01]  /*02a0*/  SYNCS.EXCH.64 URZ, [UR8+0x10], UR4 ;  /* 0x00001004083f75b2 */ /* 0x0000220008000100 */
        /* <DEDUP_REMOVED lines=9> */
[----:B------:R-:W-:Y:S01]  /*0340*/  NOP ;  /* 0x0000000000007918 */ /* 0x000fe20000000000 */
.L_x_2:
[----:B------:R-:W5:Y:S01]  /*0350*/  SHFL.IDX PT, R13, R2, RZ, 0x1f ;  /* 0x00001fff020d7589 */ /* 0x000f6200000e0000 */
[----:B------:R-:W1:Y:S01]  /*0360*/  S2UR UR12, SR_CTAID.X ;  /* 0x00000000000c79c3 */ /* 0x000e620000002500 */
[----:B------:R-:W-:Y:S02]  /*0370*/  LOP3.LUT R3, R3, 0xffffff80, RZ, 0xc0, !PT ;  /* 0xffffff8003037812 */ /* 0x000fe400078ec0ff */
[----:B------:R-:W-:Y:S01]  /*0380*/  ELECT P0, URZ, PT ;  /* 0x00000000003f782f */ /* 0x000fe20003800000 */
[----:B------:R2:W3:Y:S01]  /*0390*/  SHFL.IDX PT, R12, R2, RZ, 0x1f ;  /* 0x00001fff020c7589 */ /* 0x0004e200000e0000 */
[----:B------:R-:W-:Y:S01]  /*03a0*/  ELECT P1, URZ, PT ;  /* 0x00000000003f782f */ /* 0x000fe20003820000 */
[----:B------:R-:W-:Y:S01]  /*03b0*/  NOP ;  /* 0x0000000000007918 */ /* 0x000fe20000000000 */
[----:B------:R-:W-:Y:S01]  /*03c0*/  IMAD.IADD R3, R4, 0x1, -R3 ;  /* 0x0000000104037824 */ /* 0x000fe200078e0a03 */
[----:B------:R-:W4:Y:S01]  /*03d0*/  S2R R6, SR_CTAID.Y ;  /* 0x0000000000067919 */ /* 0x000f220000002600 */
[----:B0-----:R-:W-:Y:S01]  /*03e0*/  ULDC UR4, c[0x0][0x150] ;  /* 0x0000540000047ab9 */ /* 0x001fe20000000800 */
[----:B------:R-:W0:Y:S01]  /*03f0*/  LDC R14, c[0x0][0x144] ;  /* 0x00005100ff0e7b82 */ /* 0x000e220000000800 */
[----:B------:R-:W-:Y:S01]  /*0400*/  UMOV UR11, 0x80 ;  /* 0x00000080000b7882 */ /* 0x000fe20000000000 */
[----:B------:R-:W-:Y:S01]  /*0410*/  SHF.R.S32.HI R0, RZ, 0x1f, R3 ;  /* 0x0000001fff007819 */ /* 0x000fe20000011403 */
[----:B------:R-:W-:Y:S01]  /*0420*/  NOP ;  /* 0x0000000000007918 */ /* 0x000fe20000000000 */
[C---:B------:R-:W-:Y:S01]  /*0430*/  VIADD R35, R10.reuse, 0xffffffff ;  /* 0xffffffff0a237836 */ /* 0x040fe20000000000 */
[----:B------:R-:W-:Y:S01]  /*0440*/  ISETP.NE.AND P4, PT, R10, RZ, PT ;  /* 0x000000ff0a00720c */ /* 0x000fe20003f85270 */
[----:B------:R-:W-:Y:S01]  /*0450*/  IMAD.MOV.U32 R113, RZ, RZ, 0x1 ;  /* 0x00000001ff717424 */ /* 0x000fe200078e00ff */
[----:B------:R-:W-:Y:S01]  /*0460*/  LEA.HI R9, R0, R3, RZ, 0x3 ;  /* 0x0000000300097211 */ /* 0x000fe200078f18ff */
[----:B------:R-:W0:Y:S01]  /*0470*/  LDC R15, c[0x0][0x140] ;  /* 0x00005000ff0f7b82 */ /* 0x000e220000000800 */
[----:B------:R-:W-:-:S02]  /*0480*/  ISETP.GE.U32.AND P6, PT, R35, 0x2, PT ;  /* 0x000000022300780c */ /* 0x000fc40003fc6070 */
[--C-:B------:R-:W-:Y:S02]  /*0490*/  SHF.R.S32.HI R11, RZ, 0x3, R9.reuse ;  /* 0x00000003ff0b7819 */ /* 0x100fe40000011409 */
[----:B--2---:R-:W-:Y:S02]  /*04a0*/  SHF.R.S32.HI R2, RZ, 0x1f, R9 ;  /* 0x0000001fff027819 */ /* 0x004fe40000011409 */
[----:B------:R-:W-:Y:S01]  /*04b0*/  SHF.R.S32.HI R9, RZ, 0x1f, R8 ;  /* 0x0000001fff097819 */ /* 0x000fe20000011408 */
[----:B------:R-:W2:Y:S01]  /*04c0*/  LDC R25, c[0x0][0x148] ;  /* 0x00005200ff197b82 */ /* 0x000ea20000000800 */
[----:B-----5:R-:W-:Y:S02]  /*04d0*/  ISETP.NE.OR P0, PT, R13, RZ, !P0 ;  /* 0x000000ff0d00720c */ /* 0x020fe40004705670 */
[----:B-1----:R-:W-:Y:S02]  /*04e0*/  I2FP.F32.U32 R13, UR12 ;  /* 0x0000000c000d7c45 */ /* 0x002fe40008201000 */
[----:B------:R-:W-:-:S02]  /*04f0*/  LEA.HI R2, R2, R11, RZ, 0x2 ;  /* 0x0000000b02027211 */ /* 0x000fc400078f10ff */
[----:B------:R-:W-:Y:S01]  /*0500*/  LEA.HI R9, R9, R8, RZ, 0x2 ;  /* 0x0000000809097211 */ /* 0x000fe200078f10ff */
[----:B------:R-:W-:Y:S01]  /*0510*/  FMUL R13, R13, UR4 ;  /* 0x000000040d0d7c20 */ /* 0x000fe20008400000 */
[----:B---3--:R-:W-:Y:S01]  /*0520*/  ISETP.NE.OR P1, PT, R12, RZ, !P1 ;  /* 0x000000ff0c00720c */ /* 0x008fe20004f25670 */
[----:B------:R-:W-:Y:S01]  /*0530*/  ULDC UR4, c[0x0][0x154] ;  /* 0x0000550000047ab9 */ /* 0x000fe20000000800 */
[----:B------:R-:W-:Y:S02]  /*0540*/  LOP3.LUT R12, R2, 0xfffffffc, RZ, 0xc0, !PT ;  /* 0xfffffffc020c7812 */ /* 0x000fe400078ec0ff */
[----:B------:R-:W-:Y:S01]  /*0550*/  LOP3.LUT R9, R9, 0x3ffffffc, RZ, 0xc0, !PT ;  /* 0x3ffffffc09097812 */ /* 0x000fe200078ec0ff */
[----:B------:R-:W1:Y:S01]  /*0560*/  F2I.U32.TRUNC.NTZ R13, R13 ;  /* 0x0000000d000d7305 */ /* 0x000e62000020f000 */
[----:B------:R-:W-:Y:S01]  /*0570*/  SHF.R.S32.HI R2, RZ, 0x1f, R5 ;  /* 0x0000001fff027819 */ /* 0x000fe20000011405 */
[----:B------:R-:W-:Y:S01]  /*0580*/  IMAD.IADD R12, R11, 0x1, -R12 ;  /* 0x000000010b0c7824 */ /* 0x000fe200078e0a0c */
[----:B------:R-:W-:Y:S01]  /*0590*/  VOTEU.ALL UP1, P0 ;  /* 0x00000000003f7886 */ /* 0x000fe20000020000 */
[----:B------:R-:W-:Y:S01]  /*05a0*/  IMAD.IADD R9, R8, 0x1, -R9 ;  /* 0x0000000108097824 */ /* 0x000fe200078e0a09 */
[----:B------:R-:W-:Y:S01]  /*05b0*/  LEA.HI R2, R2, R5, RZ, 0x2 ;  /* 0x0000000502027211 */ /* 0x000fe200078f10ff */
[----:B------:R-:W-:Y:S01]  /*05c0*/  VOTEU.ALL UP0, P0 ;  /* 0x00000000003f7886 */ /* 0x000fe20000000000 */
[----:B----4-:R-:W-:Y:S01]  /*05d0*/  I2FP.F32.U32 R8, R6 ;  /* 0x0000000600087245 */ /* 0x010fe20000201000 */
[----:B------:R-:W-:Y:S01]  /*05e0*/  IMAD R9, R9, 0x4, R12 ;  /* 0x0000000409097824 */ /* 0x000fe200078e020c */
[----:B------:R-:W-:Y:S01]  /*05f0*/  LOP3.LUT R2, R2, 0xfffffffc, RZ, 0xc0, !PT ;  /* 0xfffffffc02027812 */ /* 0x000fe200078ec0ff */
[----:B------:R-:W-:Y:S01]  /*0600*/  VOTEU.ALL UP2, P1 ;  /* 0x00000000003f7886 */ /* 0x000fe20000840000 */
[----:B------:R-:W3:Y:S01]  /*0610*/  @!UP1 S2UR UR7, SR_CgaCtaId ;  /* 0x00000000000799c3 */ /* 0x000ee20000008800 */
[----:B------:R-:W-:Y:S01]  /*0620*/  FMUL R8, R8, UR4 ;  /* 0x0000000408087c20 */ /* 0x000fe20008400000 */
[----:B------:R-:W-:Y:S01]  /*0630*/  IMAD.SHL.U32 R112, R9, 0x4, RZ ;  /* 0x0000000409707824 */ /* 0x000fe200078e00ff */
[----:B------:R-:W-:Y:S01]  /*0640*/  UMOV UR4, 0x20 ;  /* 0x0000002000047882 */ /* 0x000fe20000000000 */
[----:B------:R-:W-:Y:S01]  /*0650*/  IMAD.IADD R5, R5, 0x1, -R2 ;  /* 0x0000000105057824 */ /* 0x000fe200078e0a02 */
[----:B------:R-:W-:Y:S01]  /*0660*/  LEA.HI R2, R9, R9, RZ, 0x1 ;  /* 0x0000000909027211 */ /* 0x000fe200078f08ff */
[----:B-1----:R-:W-:Y:S01]  /*0670*/  IMAD.MOV R13, RZ, RZ, -R13 ;  /* 0x000000ffff0d7224 */ /* 0x002fe200078e0a0d */
[----:B------:R-:W1:Y:S01]  /*0680*/  F2I.U32.TRUNC.NTZ R8, R8 ;  /* 0x0000000800087305 */ /* 0x000e62000020f000 */
[----:B------:R-:W4:Y:S01]  /*0690*/  @!UP2 S2UR UR10, SR_CgaCtaId ;  /* 0x00000000000aa9c3 */ /* 0x000f220000008800 */
[----:B------:R-:W-:Y:S01]  /*06a0*/  LOP3.LUT R2, R2, 0xfffffffe, RZ, 0xc0, !PT ;  /* 0xfffffffe02027812 */ /* 0x000fe200078ec0ff */
[----:B0-----:R-:W-:Y:S01]  /*06b0*/  IMAD R21, R14, R13, UR12 ;  /* 0x0000000c0e157e24 */ /* 0x001fe2000f8e020d */
[----:B------:R-:W-:Y:S01]  /*06c0*/  @!UP1 UMOV UR6, 0x400 ;  /* 0x0000040000069882 */ /* 0x000fe20000000000 */
[----:B------:R-:W-:-:S04]  /*06d0*/  @!UP1 UIADD3 UR4, -UR4, 0x100000, URZ ;  /* 0x0010000004049890 */ /* 0x000fc8000fffe13f */
[----:B------:R-:W-:Y:S02]  /*06e0*/  @!UP1 USHF.L.U32 UR5, UR4, 0xb, URZ ;  /* 0x0000000b04059899 */ /* 0x000fe4000800063f */
[----:B------:R-:W-:Y:S01]  /*06f0*/  @!UP1 USHF.L.U32 UR4, UR4, 0x1, URZ ;  /* 0x0000000104049899 */ /* 0x000fe2000800063f */
[C---:B------:R-:W-:Y:S01]  /*0700*/  LOP3.LUT R112, R9.reuse, 0xc, R112, 0x78, !PT ;  /* 0x0000000c09707812 */ /* 0x040fe200078e7870 */
[----:B------:R-:W-:Y:S01]  /*0710*/  IMAD.IADD R2, R9, 0x1, -R2 ;  /* 0x0000000109027824 */ /* 0x000fe200078e0a02 */
[----:B------:R-:W-:Y:S01]  /*0720*/  @!UP2 UMOV UR9, 0x400 ;  /* 0x000004000009a882 */ /* 0x000fe20000000000 */
[----:B------:R-:W-:Y:S01]  /*0730*/  VOTEU.ALL UP3, P1 ;  /* 0x00000000003f7886 */ /* 0x000fe20000860000 */
[----:B------:R-:W-:Y:S01]  /*0740*/  VOTEU.ALL UP4, P1 ;  /* 0x00000000003f7886 */ /* 0x000fe20000880000 */
[----:B------:R-:W-:Y:S01]  /*0750*/  VOTEU.ALL UP5, P1 ;  /* 0x00000000003f7886 */ /* 0x000fe200008a0000 */
[----:B------:R-:W-:Y:S01]  /*0760*/  ISETP.NE.AND P3, PT, R2, R21, PT ;  /* 0x000000150200720c */ /* 0x000fe20003f65270 */
[----:B------:R0:W0:Y:S01]  /*0770*/  SHFL.IDX PT, R14, R7, RZ, 0x1f ;  /* 0x00001fff070e7589 */ /* 0x00002200000e0000 */
[----:B------:R-:W-:Y:S01]  /*0780*/  ISETP.EQ.U32.AND P2, PT, R15, 0x1, PT ;  /* 0x000000010f00780c */ /* 0x000fe20003f42070 */
[----:B-1----:R-:W-:Y:S01]  /*0790*/  IMAD.MOV R20, RZ, RZ, -R8 ;  /* 0x000000ffff147224 */ /* 0x002fe200078e0a08 */
[----:B---3--:R-:W-:-:S02]  /*07a0*/  @!UP1 ULEA UR8, UR7, UR6, 0x18 ;  /* 0x0000000607089291 */ /* 0x008fc4000f8ec03f */
[----:B------:R-:W-:-:S04]  /*07b0*/  @!UP2 UIADD3 UR6, -UR11, 0x100000, URZ ;  /* 0x001000000b06a890 */ /* 0x000fc8000fffe13f */
[----:B------:R-:W-:Y:S02]  /*07c0*/  @!UP2 USHF.L.U32 UR7, UR6, 0xb, URZ ;  /* 0x0000000b0607a899 */ /* 0x000fe4000800063f */
[----:B------:R-:W-:Y:S01]  /*07d0*/  @!UP2 USHF.L.U32 UR6, UR6, 0x1, URZ ;  /* 0x000000010606a899 */ /* 0x000fe2000800063f */
[----:B--2---:R-:W-:Y:S01]  /*07e0*/  IMAD R9, R25, R20, R6 ;  /* 0x0000001419097224 */ /* 0x004fe200078e0206 */
[----:B------:R-:W-:Y:S01]  /*07f0*/  VOTEU.ALL UP1, P0 ;  /* 0x00000000003f7886 */ /* 0x000fe20000020000 */
[----:B------:R-:W-:Y:S01]  /*0800*/  LOP3.LUT P0, RZ, R3, 0x7, RZ, 0xc0, !PT ;  /* 0x0000000703ff7812 */ /* 0x000fe2000780c0ff */
[----:B----4-:R-:W-:Y:S01]  /*0810*/  @!UP2 ULEA UR9, UR10, UR9, 0x18 ;  /* 0x000000090a09a291 */ /* 0x010fe2000f8ec03f */
[----:B------:R-:W-:Y:S01]  /*0820*/  @P3 LEA.HI R2, R112, R112, RZ, 0x1 ;  /* 0x0000007070023211 */ /* 0x000fe200078f08ff */
[----:B------:R-:W-:Y:S01]  /*0830*/  VOTEU.ALL UP2, P1 ;  /* 0x00000000003f7886 */ /* 0x000fe20000840000 */
[----:B------:R-:W-:Y:S01]  /*0840*/  ISETP.NE.AND P1, PT, R5, 0x3, PT ;  /* 0x000000030500780c */ /* 0x000fe20003f25270 */
[----:B------:R-:W1:Y:S02]  /*0850*/  FENCE.VIEW.ASYNC.S ;  /* 0x00000000000073c6 */ /* 0x000e640000000000 */
[----:B-1----:R1:W2:Y:S01]  /*0860*/  @!UP0 SYNCS.EXCH.64 URZ, [UR8+0xa0], UR4 ;  /* 0x0000a004083f85b2 */ /* 0x0022a20008000100 */
[----:B------:R-:W-:-:S02]  /*0870*/  @P3 SHF.R.S32.HI R2, RZ, 0x1, R2 ;  /* 0x00000001ff023819 */ /* 0x000fc40000011402 */
[----:B------:R-:W-:Y:S02]  /*0880*/  ISETP.EQ.OR P1, PT, R5, RZ, !P1 ;  /* 0x000000ff0500720c */ /* 0x000fe40004f22670 */
[----:B------:R-:W-:Y:S02]  /*0890*/  @P3 ISETP.NE.AND P5, PT, R2, R9, PT ;  /* 0x000000090200320c */ /* 0x000fe40003fa5270 */
[----:B------:R-:W-:Y:S02]  /*08a0*/  ISETP.LT.U32.AND P0, PT, R112, 0x2, !P0 ;  /* 0x000000027000780c */ /* 0x000fe40004701070 */
[----:B------:R-:W-:Y:S02]  /*08b0*/  ISETP.EQ.AND P1, PT, R10, RZ, P1 ;  /* 0x000000ff0a00720c */ /* 0x000fe40000f22270 */
[----:B------:R-:W-:Y:S02]  /*08c0*/  SEL R2, RZ, 0x1, !P0 ;  /* 0x00000001ff027807 */ /* 0x000fe40004000000 */
[----:B------:R-:W-:-:S02]  /*08d0*/  @P3 SEL R113, RZ, 0x1, P5 ;  /* 0x00000001ff713807 */ /* 0x000fc40002800000 */
[----:B------:R-:W-:Y:S01]  /*08e0*/  SEL R16, RZ, 0x1, !P1 ;  /* 0x00000001ff107807 */ /* 0x000fe20004800000 */
[----:B------:R1:W3:Y:S01]  /*08f0*/  @!UP1 SYNCS.EXCH.64 URZ, [UR8+0xa8], UR4 ;  /* 0x0000a804083f95b2 */ /* 0x0002e20008000100 */
[----:B------:R-:W-:Y:S01]  /*0900*/  NOP ;  /* 0x0000000000007918 */ /* 0x000fe20000000000 */
[----:B------:R-:W-:Y:S02]  /*0910*/  LOP3.LUT R113, R113, R2, RZ, 0xc0, !PT ;  /* 0x0000000271717212 */ /* 0x000fe400078ec0ff */
[----:B------:R-:W-:Y:S01]  /*0920*/  SEL R16, R16, 0x2, P6 ;  /* 0x0000000210107807 */ /* 0x000fe20003000000 */
[----:B------:R1:W4:Y:S01]  /*0930*/  @!UP2 SYNCS.EXCH.64 URZ, [UR9+0x80], UR6 ;  /* 0x00008006093fa5b2 */ /* 0x0003220008000100 */
[----:B------:R1:W0:Y:S01]  /*0940*/  @!UP3 SYNCS.EXCH.64 URZ, [UR9+0x88], UR6 ;  /* 0x00008806093fb5b2 */ /* 0x0002220008000100 */
[----:B------:R1:W0:Y:S01]  /*0950*/  @!UP4 SYNCS.EXCH.64 URZ, [UR9+0x90], UR6 ;  /* 0x00009006093fc5b2 */ /* 0x0002220008000100 */
[----:B------:R1:W0:Y:S01]  /*0960*/  @!UP5 SYNCS.EXCH.64 URZ, [UR9+0x98], UR6 ;  /* 0x00009806093fd5b2 */ /* 0x0002220008000100 */
[----:B------:R-:W-:Y:S01]  /*0970*/  NOP ;  /* 0x0000000000007918 */ /* 0x000fe20000000000 */
[----:B-12---:R-:W-:Y:S05]  /*0980*/  @!P2 BRA `(.L_x_3) ;  /* 0x000000000008a947 */ /* 0x006fea0003800000 */
[----:B0--34-:R-:W-:Y:S01]  /*0990*/  UCGABAR_ARV ;  /* 0x00000000000079c7 */ /* 0x019fe20008000000 */
[----:B------:R-:W-:Y:S05]  /*09a0*/  BRA `(.L_x_4) ;  /* 0x0000000000047947 */ /* 0x000fea0003800000 */
.L_x_3:
[----:B0--34-:R-:W-:Y:S01]  /*09b0*/  NOP ;  /* 0x0000000000007918 */ /* 0x019fe20000000000 */
.L_x_4:
[----:B------:R-:W-:Y:S01]  /*09c0*/  ULDC.64 UR4, c[0x0][0x598] ;  /* 0x0001660000047ab9 */ /* 0x000fe20000000a00 */
[----:B------:R-:W-:Y:S01]  /*09d0*/  ULDC.64 UR44, c[0x0][0x208] ;  /* 0x00008200002c7ab9 */ /* 0x000fe20000000a00 */
[----:B------:R-:W-:-:S04]  /*09e0*/  ISETP.NE.U32.AND P0, PT, RZ, UR4, PT ;  /* 0x00000004ff007c0c */ /* 0x000fc8000bf05070 */
[----:B------:R-:W-:-:S13]  /*09f0*/  ISETP.NE.AND.EX P0, PT, RZ, UR5, PT, P0 ;  /* 0x00000005ff007c0c */ /* 0x000fda000bf05300 */
[----:B------:R-:W-:Y:S05]  /*0a00*/  @!P0 BRA `(.L_x_5) ;  /* 0x00000000001c8947 */ /* 0x000fea0003800000 */
[----:B------:R-:W0:Y:S02]  /*0a10*/  LDC.64 R8, c[0x0][0x598] ;  /* 0x00016600ff087b82 */ /* 0x000e240000000a00 */
[----:B0-----:R-:W2:Y:S02]  /*0a20*/  LDG.E.64 R8, desc[UR44][R8.64] ;  /* 0x0000002c08087981 */ /* 0x001ea4000c1e1b00 */
[----:B--2---:R-:W-:-:S04]  /*0a30*/  ISETP.NE.U32.AND P0, PT, R8, RZ, PT ;  /* 0x000000ff0800720c */ /* 0x004fc80003f05070 */
[----:B------:R-:W-:-:S13]  /*0a40*/  ISETP.NE.AND.EX P0, PT, R9, RZ, PT, P0 ;  /* 0x000000ff0900720c */ /* 0x000fda0003f05300 */
[----:B------:R-:W-:Y:S05]  /*0a50*/  @!P0 BRA `(.L_x_5) ;  /* 0x0000000000088947 */ /* 0x000fea0003800000 */
[----:B------:R0:W5:Y:S01]  /*0a60*/  LD.E R114, desc[UR44][R8.64] ;  /* 0x0000002c08727980 */ /* 0x000162000c101900 */
[----:B------:R-:W-:Y:S05]  /*0a70*/  BRA `(.L_x_6) ;  /* 0x0000000000247947 */ /* 0x000fea0003800000 */
.L_x_5:
[----:B------:R-:W-:Y:S02]  /*0a80*/  ULDC.64 UR4, c[0x0][0x588] ;  /* 0x0001620000047ab9 */ /* 0x000fe40000000a00 */
[----:B------:R-:W-:-:S04]  /*0a90*/  ISETP.NE.U32.AND P0, PT, RZ, UR4, PT ;  /* 0x00000004ff007c0c */ /* 0x000fc8000bf05070 */
[----:B------:R-:W-:-:S13]  /*0aa0*/  ISETP.NE.AND.EX P0, PT, RZ, UR5, PT, P0 ;  /* 0x00000005ff007c0c */ /* 0x000fda000bf05300 */
[----:B------:R-:W-:Y:S05]  /*0ab0*/  @!P0 BRA `(.L_x_7) ;  /* 0x00000000000c8947 */ /* 0x000fea0003800000 */
[----:B------:R-:W0:Y:S02]  /*0ac0*/  LDC.64 R114, c[0x0][0x588] ;  /* 0x00016200ff727b82 */ /* 0x000e240000000a00 */
[----:B0-----:R1:W5:Y:S01]  /*0ad0*/  LDG.E R114, desc[UR44][R114.64] ;  /* 0x0000002c72727981 */ /* 0x001362000c1e1900 */
[----:B------:R-:W-:Y:S05]  /*0ae0*/  BRA `(.L_x_6) ;  /* 0x0000000000087947 */ /* 0x000fea0003800000 */
.L_x_7:
[----:B------:R-:W-:Y:S02]  /*0af0*/  ULDC UR4, c[0x0][0x580] ;  /* 0x0001600000047ab9 */ /* 0x000fe40000000800 */
[----:B------:R-:W-:-:S07]  /*0b00*/  IMAD.U32 R114, RZ, RZ, UR4 ;  /* 0x00000004ff727e24 */ /* 0x000fce000f8e00ff */
.L_x_6:
[----:B------:R-:W-:Y:S02]  /*0b10*/  ULDC.64 UR4, c[0x0][0x5a0] ;  /* 0x0001680000047ab9 */ /* 0x000fe40000000a00 */
[----:B------:R-:W-:-:S04]  /*0b20*/  ISETP.NE.U32.AND P0, PT, RZ, UR4, PT ;  /* 0x00000004ff007c0c */ /* 0x000fc8000bf05070 */
[----:B------:R-:W-:-:S13]  /*0b30*/  ISETP.NE.AND.EX P0, PT, RZ, UR5, PT, P0 ;  /* 0x00000005ff007c0c */ /* 0x000fda000bf05300 */
[----:B------:R-:W-:Y:S05]  /*0b40*/  @!P0 BRA `(.L_x_8) ;  /* 0x00000000001c8947 */ /* 0x000fea0003800000 */
[----:B0-----:R-:W0:Y:S02]  /*0b50*/  LDC.64 R8, c[0x0][0x5a0] ;  /* 0x00016800ff087b82 */ /* 0x001e240000000a00 */
[----:B0-----:R-:W2:Y:S02]  /*0b60*/  LDG.E.64 R8, desc[UR44][R8.64] ;  /* 0x0000002c08087981 */ /* 0x001ea4000c1e1b00 */
[----:B--2---:R-:W-:-:S04]  /*0b70*/  ISETP.NE.U32.AND P0, PT, R8, RZ, PT ;  /* 0x000000ff0800720c */ /* 0x004fc80003f05070 */
[----:B------:R-:W-:-:S13]  /*0b80*/  ISETP.NE.AND.EX P0, PT, R9, RZ, PT, P0 ;  /* 0x000000ff0900720c */ /* 0x000fda0003f05300 */
[----:B------:R-:W-:Y:S05]  /*0b90*/  @!P0 BRA `(.L_x_8) ;  /* 0x0000000000088947 */ /* 0x000fea0003800000 */
[----:B-1----:R0:W5:Y:S01]  /*0ba0*/  LD.E R115, desc[UR44][R8.64] ;  /* 0x0000002c08737980 */ /* 0x002162000c101900 */
[----:B------:R-:W-:Y:S05]  /*0bb0*/  BRA `(.L_x_9) ;  /* 0x0000000000247947 */ /* 0x000fea0003800000 */
.L_x_8:
[----:B------:R-:W-:Y:S02]  /*0bc0*/  ULDC.64 UR4, c[0x0][0x590] ;  /* 0x0001640000047ab9 */ /* 0x000fe40000000a00 */
[----:B------:R-:W-:-:S04]  /*0bd0*/  ISETP.NE.U32.AND P0, PT, RZ, UR4, PT ;  /* 0x00000004ff007c0c */ /* 0x000fc8000bf05070 */
[----:B------:R-:W-:-:S13]  /*0be0*/  ISETP.NE.AND.EX P0, PT, RZ, UR5, PT, P0 ;  /* 0x00000005ff007c0c */ /* 0x000fda000bf05300 */
[----:B------:R-:W-:Y:S05]  /*0bf0*/  @!P0 BRA `(.L_x_10) ;  /* 0x00000000000c8947 */ /* 0x000fea0003800000 */
[----:B0-----:R-:W1:Y:S02]  /*0c00*/  LDC.64 R8, c[0x0][0x590] ;  /* 0x00016400ff087b82 */ /* 0x001e640000000a00 */
[----:B-1----:R1:W5:Y:S01]  /*0c10*/  LDG.E R115, desc[UR44][R8.64] ;  /* 0x0000002c08737981 */ /* 0x002362000c1e1900 */
[----:B------:R-:W-:Y:S05]  /*0c20*/  BRA `(.L_x_9) ;  /* 0x0000000000087947 */ /* 0x000fea0003800000 */
.L_x_10:
[----:B------:R-:W-:Y:S02]  /*0c30*/  ULDC UR4, c[0x0][0x584] ;  /* 0x0001610000047ab9 */ /* 0x000fe40000000800 */
[----:B-1----:R-:W-:-:S07]  /*0c40*/  IMAD.U32 R115, RZ, RZ, UR4 ;  /* 0x00000004ff737e24 */ /* 0x002fce000f8e00ff */
.L_x_9:
[----:B------:R-:W2:Y:S01]  /*0c50*/  LDC R2, c[0x0][0x65c] ;  /* 0x00019700ff027b82 */ /* 0x000ea20000000800 */
[----:B------:R-:W-:Y:S01]  /*0c60*/  ULDC UR6, c[0x0][0x28c] ;  /* 0x0000a30000067ab9 */ /* 0x000fe20000000800 */
[----:B------:R-:W-:Y:S01]  /*0c70*/  ISETP.NE.AND P0, PT, R10, 0x2, PT ;  /* 0x000000020a00780c */ /* 0x000fe20003f05270 */
[----:B------:R-:W-:Y:S01]  /*0c80*/  UIADD3 UR6, UR6, 0x3f, URZ ;  /* 0x0000003f06067890 */ /* 0x000fe2000fffe03f */
[----:B01----:R-:W-:Y:S01]  /*0c90*/  IMAD.U32 R8, RZ, RZ, UR12 ;  /* 0x0000000cff087e24 */ /* 0x003fe2000f8e00ff */
[----:B------:R-:W-:Y:S01]  /*0ca0*/  UMOV UR36, URZ ;  /* 0x0000003f00247c82 */ /* 0x000fe20008000000 */
[----:B------:R-:W-:Y:S01]  /*0cb0*/  IMAD.MOV.U32 R9, RZ, RZ, RZ ;  /* 0x000000ffff097224 */ /* 0x000fe200078e00ff */
[----:B------:R-:W-:Y:S01]  /*0cc0*/  USHF.R.S32.HI UR7, URZ, 0x1f, UR6 ;  /* 0x0000001f3f077899 */ /* 0x000fe20008011406 */
[----:B------:R-:W-:Y:S01]  /*0cd0*/  UMOV UR37, URZ ;  /* 0x0000003f00257c82 */ /* 0x000fe20008000000 */
[----:B------:R-:W-:Y:S02]  /*0ce0*/  ULDC.64 UR8, c[0x0][0x650] ;  /* 0x0001940000087ab9 */ /* 0x000fe40000000a00 */
[----:B------:R-:W-:-:S04]  /*0cf0*/  ULEA.HI UR7, UR7, UR6, URZ, 0x6 ;  /* 0x0000000607077291 */ /* 0x000fc8000f8f303f */
[----:B------:R-:W-:Y:S01]  /*0d00*/  USHF.R.S32.HI UR38, URZ, 0x6, UR7 ;  /* 0x000000063f267899 */ /* 0x000fe20008011407 */
[----:B--2---:R-:W-:-:S13]  /*0d10*/  ISETP.NE.AND P1, PT, R2, 0x1, PT ;  /* 0x000000010200780c */ /* 0x004fda0003f25270 */
[----:B------:R-:W0:Y:S01]  /*0d20*/  @P1 LDC R19, c[0x0][0x10] ;  /* 0x00000400ff131b82 */ /* 0x000e220000000800 */
[----:B------:R-:W-:Y:S02]  /*0d30*/  @P1 IMAD.MOV.U32 R7, RZ, RZ, RZ ;  /* 0x000000ffff071224 */ /* 0x000fe400078e00ff */
[----:B------:R-:W-:-:S05]  /*0d40*/  @P1 IMAD.MOV.U32 R17, RZ, RZ, RZ ;  /* 0x000000ffff111224 */ /* 0x000fca00078e00ff */
[----:B------:R-:W1:Y:S01]  /*0d50*/  @!P1 LDC R11, c[0x0][0xc] ;  /* 0x00000300ff0b9b82 */ /* 0x000e620000000800 */
[----:B------:R-:W-:Y:S01]  /*0d60*/  ULDC UR4, c[0x0][0xc] ;  /* 0x0000030000047ab9 */ /* 0x000fe20000000800 */
[----:B------:R-:W-:Y:S02]  /*0d70*/  ULDC UR5, c[0x0][0x10] ;  /* 0x0000040000057ab9 */ /* 0x000fe40000000800 */
[----:B------:R-:W-:-:S04]  /*0d80*/  UIMAD.WIDE.U32 UR4, UR4, UR5, URZ ;  /* 0x00000005040472a5 */ /* 0x000fc8000f8e003f */
[----:B------:R-:W2:Y:S01]  /*0d90*/  LDC R2, c[0x0][0x14] ;  /* 0x00000500ff027b82 */ /* 0x000ea20000000800 */
[----:B0-----:R-:W-:-:S04]  /*0da0*/  @P1 IMAD.WIDE.U32 R18, R19, UR12, R6 ;  /* 0x0000000c13121c25 */ /* 0x001fc8000f8e0006 */
[----:B------:R-:W-:Y:S02]  /*0db0*/  @P1 IMAD.IADD R17, R19, 0x1, R17 ;  /* 0x0000000113111824 */ /* 0x000fe400078e0211 */
[----:B-1----:R-:W-:-:S04]  /*0dc0*/  @!P1 IMAD.WIDE.U32 R8, R6, R11, R8 ;  /* 0x0000000b06089225 */ /* 0x002fc800078e0008 */
[----:B------:R-:W-:Y:S02]  /*0dd0*/  @!P1 IMAD.MOV.U32 R18, RZ, RZ, R8 ;  /* 0x000000ffff129224 */ /* 0x000fe400078e0008 */
[----:B------:R-:W-:Y:S02]  /*0de0*/  @!P1 IMAD.MOV.U32 R17, RZ, RZ, R9 ;  /* 0x000000ffff119224 */ /* 0x000fe400078e0009 */
[----:B--2---:R-:W-:-:S04]  /*0df0*/  IMAD.WIDE.U32 R12, R2, UR4, RZ ;  /* 0x00000004020c7c25 */ /* 0x004fc8000f8e00ff */
[----:B------:R-:W-:Y:S01]  /*0e00*/  IMAD R23, R2, UR5, RZ ;  /* 0x0000000502177c24 */ /* 0x000fe2000f8e02ff */
[----:B------:R0:W-:Y:S03]  /*0e10*/  STL.64 [R1], R12 ;  /* 0x0000000c01007387 */ /* 0x0001e60000100a00 */
[----:B------:R-:W-:Y:S01]  /*0e20*/  IMAD.IADD R23, R13, 0x1, R23 ;  /* 0x000000010d177824 */ /* 0x000fe200078e0217 */
[----:B------:R-:W-:Y:S06]  /*0e30*/  @P0 BRA `(.L_x_11) ;  /* 0x0000000000280947 */ /* 0x000fec0003800000 */
[----:B------:R-:W-:Y:S01]  /*0e40*/  UIMAD.WIDE.U32 UR4, UR38, 0x24924925, URZ ;  /* 0x24924925260478a5 */ /* 0x000fe2000f8e003f */
[----:B------:R-:W-:Y:S01]  /*0e50*/  IADD3 R18, P0, R18, R12, RZ ;  /* 0x0000000c12127210 */ /* 0x000fe20007f1e0ff */
[----:B------:R-:W-:Y:S02]  /*0e60*/  UISETP.GE.U32.AND UP0, UPT, UR38, 0x7, UPT ;  /* 0x000000072600788c */ /* 0x000fe4000bf06070 */
[----:B------:R-:W-:Y:S02]  /*0e70*/  UIADD3 UR4, -UR5, UR38, URZ ;  /* 0x0000002605047290 */ /* 0x000fe4000fffe13f */
[----:B------:R-:W-:Y:S01]  /*0e80*/  IMAD.X R17, R23, 0x1, R17, P0 ;  /* 0x0000000117117824 */ /* 0x000fe200000e0611 */
[----:B------:R-:W-:Y:S01]  /*0e90*/  UMOV UR37, URZ ;  /* 0x0000003f00257c82 */ /* 0x000fe20008000000 */
[----:B------:R-:W-:-:S04]  /*0ea0*/  ULEA.HI UR4, UR4, UR5, URZ, 0x1f ;  /* 0x0000000504047291 */ /* 0x000fc8000f8ff83f */
[----:B------:R-:W-:-:S04]  /*0eb0*/  USHF.R.U32.HI UR4, URZ, 0x2, UR4 ;  /* 0x000000023f047899 */ /* 0x000fc80008011604 */
[----:B------:R-:W-:Y:S02]  /*0ec0*/  @UP0 ULOP3.LUT UR37, UR4, 0x1, URZ, 0xc0, !UPT ;  /* 0x0000000104250892 */ /* 0x000fe4000f8ec03f */
[----:B------:R-:W-:-:S12]  /*0ed0*/  UIMAD UR36, UR4, -0x7, UR38 ;  /* 0xfffffff9042478a4 */ /* 0x000fd8000f8e0226 */
.L_x_11:
[----:B------:R-:W-:Y:S01]  /*0ee0*/  ISETP.GE.U32.AND P0, PT, R18, UR8, PT ;  /* 0x0000000812007c0c */ /* 0x000fe2000bf06070 */
[----:B------:R-:W-:Y:S01]  /*0ef0*/  IMAD.MOV.U32 R19, RZ, RZ, -0x1 ;  /* 0xffffffffff137424 */ /* 0x000fe200078e00ff */
[----:B------:R-:W-:Y:S01]  /*0f00*/  PRMT R8, RZ, 0x7610, R8 ;  /* 0x00007610ff087816 */ /* 0x000fe20000000008 */
[----:B------:R-:W-:Y:S01]  /*0f10*/  IMAD.MOV.U32 R22, RZ, RZ, -0x1 ;  /* 0xffffffffff167424 */ /* 0x000fe200078e00ff */
[----:B------:R-:W-:Y:S01]  /*0f20*/  ISETP.GE.U32.AND.EX P0, PT, R17, UR9, PT, P0 ;  /* 0x0000000911007c0c */ /* 0x000fe2000bf06100 */
[----:B------:R-:W-:-:S12]  /*0f30*/  IMAD.MOV.U32 R2, RZ, RZ, -0x1 ;  /* 0xffffffffff027424 */ /* 0x000fd800078e00ff */
[----:B------:R-:W-:Y:S05]  /*0f40*/  @P0 BRA `(.L_x_12) ;  /* 0x00000004002c0947 */ /* 0x000fea0003800000 */
[----:B------:R-:W1:Y:S01]  /*0f50*/  LDC.64 R26, c[0x0][0x628] ;  /* 0x00018a00ff1a7b82 */ /* 0x000e620000000a00 */
[----:B------:R-:W-:Y:S02]  /*0f60*/  IMAD.MOV.U32 R8, RZ, RZ, R18 ;  /* 0x000000ffff087224 */ /* 0x000fe400078e0012 */
[----:B------:R-:W-:-:S05]  /*0f70*/  IMAD.MOV.U32 R9, RZ, RZ, R17 ;  /* 0x000000ffff097224 */ /* 0x000fca00078e0011 */
[----:B------:R-:W2:Y:S08]  /*0f80*/  LDC R2, c[0x0][0x630] ;  /* 0x00018c00ff027b82 */ /* 0x000eb00000000800 */
[----:B------:R-:W3:Y:S01]  /*0f90*/  LDC.64 R28, c[0x0][0x620] ;  /* 0x00018800ff1c7b82 */ /* 0x000ee20000000a00 */
[----:B-1----:R-:W-:-:S04]  /*0fa0*/  ISETP.NE.U32.AND P0, PT, R26, RZ, PT ;  /* 0x000000ff1a00720c */ /* 0x002fc80003f05070 */
[----:B------:R-:W-:-:S13]  /*0fb0*/  ISETP.NE.AND.EX P0, PT, R27, RZ, PT, P0 ;  /* 0x000000ff1b00720c */ /* 0x000fda0003f05300 */
[----:B--23--:R-:W-:Y:S05]  /*0fc0*/  @!P0 BRA `(.L_x_13) ;  /* 0x0000000000288947 */ /* 0x00cfea0003800000 */
[----:B0-----:R-:W0:Y:S02]  /*0fd0*/  LDC R13, c[0x0][0x634] ;  /* 0x00018d00ff0d7b82 */ /* 0x001e240000000800 */
[----:B0-----:R-:W-:-:S05]  /*0fe0*/  IADD3 R13, P0, R18, R13, RZ ;  /* 0x0000000d120d7210 */ /* 0x001fca0007f1e0ff */
[----:B------:R-:W-:-:S04]  /*0ff0*/  IMAD.X R15, RZ, RZ, R17, P0 ;  /* 0x000000ffff0f7224 */ /* 0x000fc800000e0611 */
[----:B------:R-:W-:-:S04]  /*1000*/  IMAD.WIDE.U32 R8, R15, R26, RZ ;  /* 0x0000001a0f087225 */ /* 0x000fc800078e00ff */
[----:B------:R-:W-:-:S04]  /*1010*/  IMAD.WIDE.U32 R10, P0, R13, R27, R8 ;  /* 0x0000001b0d0a7225 */ /* 0x000fc80007800008 */
[----:B------:R-:W-:-:S04]  /*1020*/  IMAD.WIDE.U32 R8, R13, R26, RZ ;  /* 0x0000001a0d087225 */ /* 0x000fc800078e00ff */
[----:B------:R-:W-:Y:S01]  /*1030*/  IMAD.X R13, RZ, RZ, RZ, P0 ;  /* 0x000000ffff0d7224 */ /* 0x000fe200000e06ff */
[----:B------:R-:W-:Y:S01]  /*1040*/  IADD3 RZ, P0, R9, R10, RZ ;  /* 0x0000000a09ff7210 */ /* 0x000fe20007f1e0ff */
[----:B------:R-:W-:-:S04]  /*1050*/  IMAD.MOV.U32 R12, RZ, RZ, R11 ;  /* 0x000000ffff0c7224 */ /* 0x000fc800078e000b */
[----:B------:R-:W-:-:S08]  /*1060*/  IMAD.WIDE.U32.X R8, R15, R27, R12, P0 ;  /* 0x0000001b0f087225 */ /* 0x000fd000000e040c */
.L_x_13:
[----:B------:R-:W1:Y:S01]  /*1070*/  LDC.64 R32, c[0x0][0x640] ;  /* 0x00019000ff207b82 */ /* 0x000e620000000a00 */
[-C--:B------:R-:W-:Y:S01]  /*1080*/  SHF.R.U64 R30, R8, R2.reuse, R9 ;  /* 0x00000002081e7219 */ /* 0x080fe20000001209 */
[----:B------:R-:W-:Y:S01]  /*1090*/  IMAD.MOV.U32 R19, RZ, RZ, R17 ;  /* 0x000000ffff137224 */ /* 0x000fe200078e0011 */
[----:B------:R-:W-:Y:S01]  /*10a0*/  SHF.R.U32.HI R2, RZ, R2, R9 ;  /* 0x00000002ff027219 */ /* 0x000fe20000011609 */
[----:B------:R-:W-:Y:S01]  /*10b0*/  IMAD.MOV.U32 R26, RZ, RZ, 0x1 ;  /* 0x00000001ff1a7424 */ /* 0x000fe200078e00ff */
[----:B------:R-:W-:-:S03]  /*10c0*/  IADD3 R11, P0, RZ, -R30, RZ ;  /* 0x8000001eff0b7210 */ /* 0x000fc60007f1e0ff */
[----:B------:R-:W2:Y:S02]  /*10d0*/  LDC R10, c[0x0][0x618] ;  /* 0x00018600ff0a7b82 */ /* 0x000ea40000000800 */
[----:B------:R-:W-:-:S04]  /*10e0*/  IMAD.X R9, RZ, RZ, ~R2, P0 ;  /* 0x000000ffff097224 */ /* 0x000fc800000e0e02 */
[-C--:B------:R-:W-:Y:S02]  /*10f0*/  IMAD R2, R9, R28.reuse, RZ ;  /* 0x0000001c09027224 */ /* 0x080fe400078e02ff */
[----:B0-----:R-:W0:Y:S01]  /*1100*/  LDC R13, c[0x0][0x608] ;  /* 0x00018200ff0d7b82 */ /* 0x001e220000000800 */
[----:B------:R-:W-:-:S04]  /*1110*/  IMAD.WIDE.U32 R8, R11, R28, R18 ;  /* 0x0000001c0b087225 */ /* 0x000fc800078e0012 */
[----:B------:R-:W-:Y:S02]  /*1120*/  IMAD R11, R11, R29, R2 ;  /* 0x0000001d0b0b7224 */ /* 0x000fe400078e0202 */
[----:B------:R-:W-:Y:S01]  /*1130*/  IMAD.MOV.U32 R2, RZ, RZ, -0x1 ;  /* 0xffffffffff027424 */ /* 0x000fe200078e00ff */
[----:B------:R-:W3:Y:S01]  /*1140*/  LDC R31, c[0x0][0x658] ;  /* 0x00019600ff1f7b82 */ /* 0x000ee20000000800 */
[----:B------:R-:W-:Y:S01]  /*1150*/  IMAD.IADD R9, R9, 0x1, R11 ;  /* 0x0000000109097824 */ /* 0x000fe200078e020b */
[----:B-1----:R-:W-:-:S04]  /*1160*/  ISETP.NE.U32.AND P0, PT, R32, RZ, PT ;  /* 0x000000ff2000720c */ /* 0x002fc80003f05070 */
[----:B------:R-:W-:Y:S02]  /*1170*/  ISETP.NE.AND.EX P0, PT, R33, RZ, PT, P0 ;  /* 0x000000ff2100720c */ /* 0x000fe40003f05300 */
[----:B------:R-:W1:Y:S01]  /*1180*/  LDC R29, c[0x0][0x600] ;  /* 0x00018000ff1d7b82 */ /* 0x000e620000000800 */
[-CC-:B--2---:R-:W-:Y:S02]  /*1190*/  SHF.R.U64 R27, R8, R10.reuse, R9.reuse ;  /* 0x0000000a081b7219 */ /* 0x184fe40000001209 */
[----:B------:R-:W-:-:S05]  /*11a0*/  SHF.R.U32.HI R8, RZ, R10, R9 ;  /* 0x0000000aff087219 */ /* 0x000fca0000011609 */
[----:B------:R-:W2:Y:S01]  /*11b0*/  LDC R22, c[0x0][0x648] ;  /* 0x00019200ff167b82 */ /* 0x000ea20000000800 */
[-CC-:B0-----:R-:W-:Y:S02]  /*11c0*/  SHF.R.U64 R34, R27, R13.reuse, R8.reuse ;  /* 0x0000000d1b227219 */ /* 0x181fe40000001208 */
[----:B------:R-:W-:-:S05]  /*11d0*/  SHF.R.U32.HI R8, RZ, R13, R8 ;  /* 0x0000000dff087219 */ /* 0x000fca0000011608 */
[----:B------:R-:W0:Y:S01]  /*11e0*/  LDC R24, c[0x0][0x638] ;  /* 0x00018e00ff187b82 */ /* 0x000e220000000800 */
[-CC-:B---3--:R-:W-:Y:S02]  /*11f0*/  SHF.R.U64 R36, R34, R31.reuse, R8.reuse ;  /* 0x0000001f22247219 */ /* 0x188fe40000001208 */
[-C--:B------:R-:W-:Y:S02]  /*1200*/  SHF.L.U32 R2, R2, R31.reuse, RZ ;  /* 0x0000001f02027219 */ /* 0x080fe400000006ff */
[----:B------:R-:W-:Y:S01]  /*1210*/  SHF.R.U32.HI R9, RZ, R31, R8 ;  /* 0x0000001fff097219 */ /* 0x000fe20000011608 */
[----:B------:R-:W-:Y:S01]  /*1220*/  IMAD.MOV.U32 R8, RZ, RZ, R36 ;  /* 0x000000ffff087224 */ /* 0x000fe200078e0024 */
[----:B------:R-:W-:Y:S01]  /*1230*/  LOP3.LUT R15, RZ, R2, RZ, 0x33, !PT ;  /* 0x00000002ff0f7212 */ /* 0x000fe200078e33ff */
[----:B------:R-:W3:Y:S01]  /*1240*/  LDC R28, c[0x0][0x610] ;  /* 0x00018400ff1c7b82 */ /* 0x000ee20000000800 */
[----:B------:R-:W-:Y:S05]  /*1250*/  @!P0 BRA `(.L_x_14) ;  /* 0x0000000000288947 */ /* 0x000fea0003800000 */
[----:B------:R-:W4:Y:S02]  /*1260*/  LDC R13, c[0x0][0x64c] ;  /* 0x00019300ff0d7b82 */ /* 0x000f240000000800 */
[----:B----4-:R-:W-:-:S05]  /*1270*/  IADD3 R13, P0, R36, R13, RZ ;  /* 0x0000000d240d7210 */ /* 0x010fca0007f1e0ff */
        /* <DEDUP_REMOVED lines=8> */
.L_x_14:
[----:B--2---:R-:W-:Y:S01]  /*1300*/  SHF.R.U64 R7, R8, R22, R9 ;  /* 0x0000001608077219 */ /* 0x004fe20000001209 */
[----:B-1----:R-:W-:Y:S01]  /*1310*/  VIADD R8, R29, 0xffffffff ;  /* 0xffffffff1d087836 */ /* 0x002fe20000000000 */
[----:B------:R-:W-:Y:S01]  /*1320*/  SHF.L.U32 R2, R26, R31, RZ ;  /* 0x0000001f1a027219 */ /* 0x000fe200000006ff */
[----:B------:R-:W-:Y:S01]  /*1330*/  @P1 IMAD R21, R25, R20, R6 ;  /* 0x0000001419151224 */ /* 0x000fe200078e0206 */
[----:B------:R-:W-:Y:S01]  /*1340*/  LOP3.LUT R15, R34, R15, RZ, 0xc0, !PT ;  /* 0x0000000f220f7212 */ /* 0x000fe200078ec0ff */
[----:B------:R-:W-:Y:S01]  /*1350*/  IMAD.MOV R9, RZ, RZ, -R7 ;  /* 0x000000ffff097224 */ /* 0x000fe200078e0a07 */
[----:B------:R-:W-:-:S03]  /*1360*/  LOP3.LUT R8, R27, R8, RZ, 0xc0, !PT ;  /* 0x000000081b087212 */ /* 0x000fc600078ec0ff */
[----:B------:R-:W-:Y:S02]  /*1370*/  IMAD R6, R2, R7, R15 ;  /* 0x0000000702067224 */ /* 0x000fe400078e020f */
[----:B0-----:R-:W-:Y:S02]  /*1380*/  IMAD R2, R9, R24, R36 ;  /* 0x0000001809027224 */ /* 0x001fe400078e0224 */
[----:B---3--:R-:W-:Y:S02]  /*1390*/  IMAD R19, R6, R28, R21 ;  /* 0x0000001c06137224 */ /* 0x008fe400078e0215 */
[----:B------:R-:W-:Y:S02]  /*13a0*/  IMAD R2, R2, R29, R8 ;  /* 0x0000001d02027224 */ /* 0x000fe400078e0208 */
[----:B------:R-:W-:-:S03]  /*13b0*/  IMAD.MOV.U32 R6, RZ, RZ, 0x1 ;  /* 0x00000001ff067424 */ /* 0x000fc600078e00ff */
[----:B------:R-:W-:Y:S02]  /*13c0*/  SEL R22, R2, R19, !P1 ;  /* 0x0000001302167207 */ /* 0x000fe40004800000 */
[----:B------:R-:W-:Y:S01]  /*13d0*/  SEL R19, R19, R2, !P1 ;  /* 0x0000000213137207 */ /* 0x000fe20004800000 */
[----:B------:R-:W-:Y:S01]  /*13e0*/  IMAD.MOV.U32 R2, RZ, RZ, R30 ;  /* 0x000000ffff027224 */ /* 0x000fe200078e001e */
[----:B------:R-:W-:-:S07]  /*13f0*/  PRMT R8, R6, 0x7610, R8 ;  /* 0x0000761006087816 */ /* 0x000fce0000000008 */
.L_x_12:
[----:B------:R-:W-:Y:S05]  /*1400*/  @!P2 BRA `(.L_x_15) ;  /* 0x00000000000ca947 */ /* 0x000fea0003800000 */
[----:B------:R-:W-:Y:S01]  /*1410*/  UCGABAR_WAIT ;  /* 0x0000000000007dc7 */ /* 0x000fe20008000000 */
[----:B------:R-:W-:Y:S01]  /*1420*/  CCTL.IVALL ;  /* 0x00000000ff00798f */ /* 0x000fe20002000000 */
[----:B------:R-:W-:Y:S05]  /*1430*/  BRA `(.L_x_16) ;  /* 0x0000000000047947 */ /* 0x000fea0003800000 */
.L_x_15:
[----:B------:R-:W-:Y:S06]  /*1440*/  BAR.SYNC.DEFER_BLOCKING 0x0 ;  /* 0x0000000000007b1d */ /* 0x000fec0000010000 */
.L_x_16:
[----:B------:R-:W-:Y:S05]  /*1450*/  @!P4 BRA `(.L_x_17) ;  /* 0x0000008c00f0c947 */ /* 0x000fea0003800000 */
[----:B------:R-:W-:-:S13]  /*1460*/  ISETP.GT.U32.AND P0, PT, R35, 0x1, PT ;  /* 0x000000012300780c */ /* 0x000fda0003f04070 */
[----:B------:R-:W-:Y:S05]  /*1470*/  @P0 EXIT ;  /* 0x000000000000094d */ /* 0x000fea0003800000 */
.L_x_18:
[----:B------:R-:W-:-:S08]  /*1480*/  NOP ;  /* 0x0000000000007918 */ /* 0x000fd00000000000 */
[----:B------:R-:W1:Y:S02]  /*1490*/  USETMAXREG.TRY_ALLOC.CTAPOOL UP0, 0xe8 ;  /* 0x000000e8000079c8 */ /* 0x000e640008000600 */
[----:B-1----:R-:W-:-:S13]  /*14a0*/  PLOP3.LUT P0, PT, PT, PT, UP0, 0x80, 0x0 ;  /* 0x000000000000781c */ /* 0x002fda0003f0f008 */
[----:B------:R-:W-:Y:S05]  /*14b0*/  @!P0 BRA `(.L_x_18) ;  /* 0xfffffffc00f08947 */ /* 0x000fea000383ffff */
[----:B------:R-:W-:-:S13]  /*14c0*/  LOP3.LUT P0, RZ, R8, 0xff, RZ, 0xc0, !PT ;  /* 0x000000ff08ff7812 */ /* 0x000fda000780c0ff */
[----:B------:R-:W-:Y:S05]  /*14d0*/  @!P0 EXIT ;  /* 0x000000000000894d */ /* 0x000fea0003800000 */
[----:B------:R-:W1:Y:S01]  /*14e0*/  S2UR UR4, SR_CgaCtaId ;  /* 0x00000000000479c3 */ /* 0x000e620000008800 */
[----:B------:R-:W-:Y:S01]  /*14f0*/  VIADD R14, R14, 0xffffffff ;  /* 0xffffffff0e0e7836 */ /* 0x000fe20000000000 */
[CC--:B------:R-:W-:Y:S01]  /*1500*/  LEA.HI R4, R0.reuse, R3.reuse, RZ, 0x2 ;  /* 0x0000000300047211 */ /* 0x0c0fe200078f10ff */
[----:B------:R-:W-:Y:S01]  /*1510*/  UMOV UR40, 0x400 ;  /* 0x0000040000287882 */ /* 0x000fe20000000000 */
[----:B------:R-:W-:Y:S01]  /*1520*/  LEA.HI R0, R0, R3, RZ, 0x5 ;  /* 0x0000000300007211 */ /* 0x000fe200078f28ff */
[----:B------:R-:W-:Y:S01]  /*1530*/  UISETP.LT.AND UP0, UPT, UR38, 0x1, UPT ;  /* 0x000000012600788c */ /* 0x000fe2000bf01270 */
[----:B------:R-:W-:Y:S01]  /*1540*/  R2UR UR41, R14 ;  /* 0x000000000e2972ca */ /* 0x000fe200000e0000 */
[----:B------:R-:W-:Y:S01]  /*1550*/  USHF.L.U32 UR39, UR38, 0x1, URZ ;  /* 0x0000000126277899 */ /* 0x000fe2000800063f */
[--C-:B------:R-:W-:Y:S01]  /*1560*/  SHF.R.S32.HI R116, RZ, 0x2, R4.reuse ;  /* 0x00000002ff747819 */ /* 0x100fe20000011404 */
[----:B------:R-:W-:Y:S01]  /*1570*/  USEL UR43, UR38, 0x1, UP0 ;  /* 0x00000001262b7887 */ /* 0x000fe20008000000 */
[----:B------:R-:W-:-:S02]  /*1580*/  SHF.R.S32.HI R5, RZ, 0x1f, R4 ;  /* 0x0000001fff057819 */ /* 0x000fc40000011404 */
[----:B------:R-:W-:Y:S01]  /*1590*/  LOP3.LUT R118, R4, 0xfffffffc, RZ, 0xc0, !PT ;  /* 0xfffffffc04767812 */ /* 0x000fe200078ec0ff */
[----:B------:R-:W-:Y:S01]  /*15a0*/  UIADD3 UR43, -UR43, UR38, URZ ;  /* 0x000000262b2b7290 */ /* 0x000fe2000fffe13f */
[----:B------:R-:W-:Y:S02]  /*15b0*/  LEA.HI R5, R5, R116, RZ, 0x3 ;  /* 0x0000007405057211 */ /* 0x000fe400078f18ff */
[----:B------:R-:W-:Y:S01]  /*15c0*/  ISETP.NE.AND P0, PT, R14, RZ, PT ;  /* 0x000000ff0e00720c */ /* 0x000fe20003f05270 */
[----:B------:R-:W-:Y:S01]  /*15d0*/  IMAD.IADD R118, R3, 0x1, -R118 ;  /* 0x0000000103767824 */ /* 0x000fe200078e0a76 */
[----:B------:R-:W-:Y:S01]  /*15e0*/  LOP3.LUT R5, R5, 0xfffffff8, RZ, 0xc0, !PT ;  /* 0xfffffff805057812 */ /* 0x000fe200078ec0ff */
[----:B------:R-:W-:Y:S01]  /*15f0*/  USHF.L.U32 UR41, UR41, 0x3, URZ ;  /* 0x0000000329297899 */ /* 0x000fe2000800063f */
[----:B------:R-:W-:Y:S02]  /*1600*/  LOP3.LUT R124, R16, 0x1, RZ, 0xfc, !PT ;  /* 0x00000001107c7812 */ /* 0x000fe400078efcff */
[----:B------:R-:W-:Y:S01]  /*1610*/  SEL R125, RZ, 0x1, P0 ;  /* 0x00000001ff7d7807 */ /* 0x000fe20000000000 */
[----:B------:R-:W-:Y:S01]  /*1620*/  IMAD.IADD R116, R116, 0x1, -R5 ;  /* 0x0000000174747824 */ /* 0x000fe200078e0a05 */
[----:B-1----:R-:W-:Y:S01]  /*1630*/  ULEA UR40, UR4, UR40, 0x18 ;  /* 0x0000002804287291 */ /* 0x002fe2000f8ec03f */
[----:B------:R-:W-:Y:S01]  /*1640*/  SHF.R.S32.HI R5, RZ, 0x5, R0 ;  /* 0x00000005ff057819 */ /* 0x000fe20000011400 */
[----:B------:R-:W-:Y:S01]  /*1650*/  IMAD.U32 R120, RZ, RZ, UR41 ;  /* 0x00000029ff787e24 */ /* 0x000fe2000f8e00ff */
[----:B------:R-:W-:Y:S01]  /*1660*/  ULDC UR4, c[0x0][0x284] ;  /* 0x0000a10000047ab9 */ /* 0x000fe20000000800 */
[----:B------:R-:W-:Y:S01]  /*1670*/  UIADD3 UR42, UR40, 0x80, URZ ;  /* 0x00000080282a7890 */ /* 0x000fe2000fffe03f */
[--C-:B------:R-:W-:Y:S01]  /*1680*/  SHF.R.S32.HI R117, RZ, 0x1f, R116.reuse ;  /* 0x0000001fff757819 */ /* 0x100fe20000011474 */
[----:B------:R-:W-:Y:S01]  /*1690*/  IMAD R123, R5, -0x10, -R116 ;  /* 0xfffffff0057b7824 */ /* 0x000fe200078e0a74 */
[----:B------:R-:W-:-:S02]  /*16a0*/  LOP3.LUT R122, R120, 0x8, RZ, 0xc0, !PT ;  /* 0x00000008787a7812 */ /* 0x000fc400078ec0ff */
[----:B------:R-:W-:Y:S01]  /*16b0*/  LOP3.LUT R120, R120, 0x8, RZ, 0xc, !PT ;  /* 0x0000000878787812 */ /* 0x000fe200078e0cff */
[----:B------:R-:W-:Y:S01]  /*16c0*/  IMAD.U32 R119, RZ, RZ, UR42 ;  /* 0x0000002aff777e24 */ /* 0x000fe2000f8e00ff */
[----:B------:R-:W-:Y:S01]  /*16d0*/  LOP3.LUT R122, R122, 0x18, RZ, 0x3c, !PT ;  /* 0x000000187a7a7812 */ /* 0x000fe200078e3cff */
[----:B------:R-:W-:-:S04]  /*16e0*/  IMAD.WIDE R116, R5, 0x10, R116 ;  /* 0x0000001005747825 */ /* 0x000fc800078e0274 */
[----:B------:R-:W-:Y:S02]  /*16f0*/  VIADD R121, R119, UR41 ;  /* 0x0000002977797c36 */ /* 0x000fe40008000000 */
[----:B------:R-:W-:-:S07]  /*1700*/  VIADD R123, R123, UR4 ;  /* 0x000000047b7b7c36 */ /* 0x000fce0008000000 */
.L_x_216:
[----:B------:R-:W-:Y:S01]  /*1710*/  SHF.L.U32 R0, R125, 0x1f, RZ ;  /* 0x0000001f7d007819 */ /* 0x000fe200000006ff */
[----:B------:R-:W-:Y:S02]  /*1720*/  ULDC UR4, c[0x0][0x28c] ;  /* 0x0000a30000047ab9 */ /* 0x000fe40000000800 */
[----:B------:R-:W-:Y:S01]  /*1730*/  ISETP.LT.AND P1, PT, RZ, UR4, PT ;  /* 0x00000004ff007c0c */ /* 0x000fe2000bf21270 */
[----:B------:R-:W1:Y:S02]  /*1740*/  SYNCS.PHASECHK.TRANS64.TRYWAIT P0, [R119+UR41], R0 ;  /* 0x00000000770075a7 */ /* 0x000e640008000169 */
[----:B-1----:R-:W-:Y:S10]  /*1750*/  @!P0 BRA `(.L_x_19) ;  /* 0x0000009c00b48947 */ /* 0x002ff40003800000 */
.L_x_241:
[----:B------:R-:W-:Y:S05]  /*1760*/  @P1 BRA `(.L_x_20) ;  /* 0x0000000000401947 */ /* 0x000fea0003800000 */
[----:B-1----:R-:W-:Y:S01]  /*1770*/  MOV R0, 0x0 ;  /* 0x0000000000007802 */ /* 0x002fe20000000f00 */
[----:B------:R-:W-:Y:S01]  /*1780*/  ULDC.64 UR4, c[0x4][0x68] ;  /* 0x01001a0000047ab9 */ /* 0x000fe20000000a00 */
[----:B------:R-:W-:Y:S01]  /*1790*/  ULDC.64 UR6, c[0x4][0x8] ;  /* 0x0100020000067ab9 */ /* 0x000fe20000000a00 */
[----:B------:R-:W-:Y:S01]  /*17a0*/  IMAD.U32 R4, RZ, RZ, UR4 ;  /* 0x00000004ff047e24 */ /* 0x000fe2000f8e00ff */
[----:B------:R1:W2:Y:S01]  /*17b0*/  LDC.64 R14, c[0x4][R0] ;  /* 0x01000000000e7b82 */ /* 0x0002a20000000a00 */
[----:B------:R-:W-:Y:S01]  /*17c0*/  IMAD.U32 R5, RZ, RZ, UR5 ;  /* 0x00000005ff057e24 */ /* 0x000fe2000f8e00ff */
[----:B------:R-:W-:Y:S01]  /*17d0*/  ULDC.64 UR4, c[0x4][0x70] ;  /* 0x01001c0000047ab9 */ /* 0x000fe20000000a00 */
[----:B------:R-:W-:Y:S02]  /*17e0*/  IMAD.U32 R10, RZ, RZ, UR6 ;  /* 0x00000006ff0a7e24 */ /* 0x000fe4000f8e00ff */
[----:B------:R-:W-:Y:S02]  /*17f0*/  IMAD.U32 R6, RZ, RZ, UR4 ;  /* 0x00000004ff067e24 */ /* 0x000fe4000f8e00ff */
[----:B------:R-:W-:-:S02]  /*1800*/  IMAD.U32 R7, RZ, RZ, UR5 ;  /* 0x00000005ff077e24 */ /* 0x000fc4000f8e00ff */
[----:B------:R-:W-:Y:S02]  /*1810*/  IMAD.U32 R11, RZ, RZ, UR7 ;  /* 0x00000007ff0b7e24 */ /* 0x000fe4000f8e00ff */
[----:B------:R-:W-:Y:S02]  /*1820*/  IMAD.MOV.U32 R8, RZ, RZ, 0x1e1 ;  /* 0x000001e1ff087424 */ /* 0x000fe400078e00ff */
[----:B0-----:R-:W-:Y:S02]  /*1830*/  IMAD.MOV.U32 R12, RZ, RZ, 0x1 ;  /* 0x00000001ff0c7424 */ /* 0x001fe400078e00ff */
[----:B-1----:R-:W-:-:S07]  /*1840*/  IMAD.MOV.U32 R13, RZ, RZ, RZ ;  /* 0x000000ffff0d7224 */ /* 0x002fce00078e00ff */
[----:B------:R-:W-:-:S07]  /*1850*/  LEPC R20, `(.L_x_20) ;  /* 0x000000001014794e */ /* 0x000fce0000000000 */
[----:B--2--5:R-:W-:Y:S05]  /*1860*/  CALL.ABS.NOINC R14 ;  /* 0x000000000e007343 */ /* 0x024fea0003c00000 */
.L_x_20:
[----:B------:R-:W-:-:S13]  /*1870*/  ISETP.NE.AND P0, PT, R124, 0x3, PT ;  /* 0x000000037c00780c */ /* 0x000fda0003f05270 */
[----:B------:R-:W-:Y:S05]  /*1880*/  @!P0 BRA `(.L_x_21) ;  /* 0x0000000000048947 */ /* 0x000fea0003800000 */
[----:B------:R-:W-:Y:S01]  /*1890*/  BPT.TRAP 0x1 ;  /* 0x000000040000795c */ /* 0x000fe20000300000 */
.L_x_21:
[----:B------:R-:W-:Y:S02]  /*18a0*/  IMAD.U32 R3, RZ, RZ, UR36 ;  /* 0x00000024ff037e24 */ /* 0x000fe4000f8e00ff */
[----:B-1----:R-:W-:-:S03]  /*18b0*/  IMAD.U32 R0, RZ, RZ, UR37 ;  /* 0x00000025ff007e24 */ /* 0x002fc6000f8e00ff */
[----:B------:R-:W-:Y:S02]  /*18c0*/  LEA R3, R3, UR40, 0x3 ;  /* 0x0000002803037c11 */ /* 0x000fe4000f8e18ff */
[----:B------:R-:W-:-:S04]  /*18d0*/  SHF.L.U32 R0, R0, 0x1f, RZ ;  /* 0x0000001f00007819 */ /* 0x000fc800000006ff */
[----:B------:R1:W2:Y:S01]  /*18e0*/  SYNCS.PHASECHK.TRANS64.TRYWAIT P1, [R3+URZ], R0 ;  /* 0x00000000030075a7 */ /* 0x0002a2000802017f */
[----:B------:R-:W-:Y:S05]  /*18f0*/  @!P0 BRA `(.L_x_22) ;  /* 0x0000000000048947 */ /* 0x000fea0003800000 */
[----:B------:R-:W-:Y:S01]  /*1900*/  BPT.TRAP 0x1 ;  /* 0x000000040000795c */ /* 0x000fe20000300000 */
.L_x_22:
[----:B------:R-:W-:-:S05]  /*1910*/  IMAD.U32 R4, RZ, RZ, UR43 ;  /* 0x0000002bff047e24 */ /* 0x000fca000f8e00ff */
[----:B------:R-:W-:Y:S01]  /*1920*/  ISETP.GE.AND P2, PT, R4, 0x1, PT ;  /* 0x000000010400780c */ /* 0x000fe20003f46270 */
[----:B--2---:R-:W-:-:S12]  /*1930*/  @P1 BRA `(.L_x_23) ;  /* 0x0000000000081947 */ /* 0x004fd80003800000 */
[----:B------:R-:W2:Y:S02]  /*1940*/  SYNCS.PHASECHK.TRANS64.TRYWAIT P1, [R3+URZ], R0 ;  /* 0x00000000030075a7 */ /* 0x000ea4000802017f */
[----:B--2---:R-:W-:Y:S05]  /*1950*/  @!P1 BRA `(.L_x_24) ;  /* 0x0000009c00489947 */ /* 0x004fea0003800000 */
.L_x_23:
[----:B------:R-:W-:Y:S05]  /*1960*/  WARPSYNC.ALL ;  /* 0x0000000000007948 */ /* 0x000fea0003800000 */
[----:B------:R-:W-:Y:S01]  /*1970*/  UIADD3 UR4, UR40, 0x180, URZ ;  /* 0x0000018028047890 */ /* 0x000fe2000fffe03f */
[----:B------:R-:W-:Y:S01]  /*1980*/  WARPGROUP.ARRIVE ;  /* 0x00000000000079c5 */ /* 0x000fe20000000000 */
[----:B------:R-:W-:Y:S02]  /*1990*/  UIADD3 UR5, UR40, 0xe180, URZ ;  /* 0x0000e18028057890 */ /* 0x000fe4000fffe03f */
[----:B------:R-:W-:Y:S02]  /*19a0*/  USHF.R.U32.HI UR4, URZ, 0x4, UR4 ;  /* 0x000000043f047899 */ /* 0x000fe40008011604 */
[----:B------:R-:W-:-:S02]  /*19b0*/  USHF.R.U32.HI UR5, URZ, 0x4, UR5 ;  /* 0x000000043f057899 */ /* 0x000fc40008011605 */
[----:B------:R-:W-:Y:S02]  /*19c0*/  ULOP3.LUT UR4, UR4, 0x3fff, URZ, 0xc0, !UPT ;  /* 0x00003fff04047892 */ /* 0x000fe4000f8ec03f */
[----:B------:R-:W-:Y:S02]  /*19d0*/  ULOP3.LUT UR5, UR5, 0x3fff, URZ, 0xc0, !UPT ;  /* 0x00003fff05057892 */ /* 0x000fe4000f8ec03f */
[----:B------:R-:W-:Y:S02]  /*19e0*/  ULOP3.LUT UR8, UR4, 0x10000, URZ, 0xfc, !UPT ;  /* 0x0001000004087892 */ /* 0x000fe4000f8efc3f */
[----:B------:R-:W-:Y:S02]  /*19f0*/  ULOP3.LUT UR9, UR5, 0x10000, URZ, 0xfc, !UPT ;  /* 0x0001000005097892 */ /* 0x000fe4000f8efc3f */
[----:B------:R-:W-:Y:S02]  /*1a00*/  ULEA UR6, UR36, UR8, 0x9 ;  /* 0x0000000824067291 */ /* 0x000fe4000f8e483f */
[----:B------:R-:W-:Y:S01]  /*1a10*/  UIMAD UR4, UR36, 0x580, UR9 ;  /* 0x00000580240478a4 */ /* 0x000fe2000f8e0209 */
[----:B------:R-:W-:Y:S01]  /*1a20*/  UMOV UR13, 0x40000040 ;  /* 0x40000040000d7882 */ /* 0x000fe20000000000 */
[----:B------:R-:W-:-:S02]  /*1a30*/  UMOV UR15, 0x40000040 ;  /* 0x40000040000f7882 */ /* 0x000fc40000000000 */
[----:B------:R-:W-:Y:S01]  /*1a40*/  UIADD3 UR5, UR4, 0x80, URZ ;  /* 0x0000008004057890 */ /* 0x000fe2000fffe03f */
[----:B------:R-:W-:Y:S02]  /*1a50*/  UMOV UR12, UR6 ;  /* 0x00000006000c7c82 */ /* 0x000fe40008000000 */
[----:B------:R-:W-:Y:S01]  /*1a60*/  UMOV UR14, UR4 ;  /* 0x00000004000e7c82 */ /* 0x000fe20008000000 */
[----:B------:R-:W-:Y:S01]  /*1a70*/  UIADD3 UR7, UR4, 0x100, URZ ;  /* 0x0000010004077890 */ /* 0x000fe2000fffe03f */
[----:B------:R-:W-:Y:S01]  /*1a80*/  HGMMA.64x16x16.F32 R104, gdesc[UR12], RZ, !UPT, gsb0 ;  /* 0x002000000c6879f0 */ /* 0x000fe2000c0008ff */
[----:B------:R-:W-:Y:S01]  /*1a90*/  UMOV UR15, 0x40000040 ;  /* 0x40000040000f7882 */ /* 0x000fe20000000000 */
[----:B------:R-:W-:Y:S01]  /*1aa0*/  UMOV UR14, UR5 ;  /* 0x00000005000e7c82 */ /* 0x000fe20008000000 */
[----:B------:R-:W-:Y:S02]  /*1ab0*/  UIADD3 UR10, UR4, 0x180, URZ ;  /* 0x00000180040a7890 */ /* 0x000fe4000fffe03f */
[----:B------:R-:W-:Y:S01]  /*1ac0*/  UIADD3 UR5, UR4, 0x200, URZ ;  /* 0x0000020004057890 */ /* 0x000fe2000fffe03f */
[----:B------:R-:W-:-:S02]  /*1ad0*/  WARPGROUP.DEPBAR.LE gsb0, 0x0 ;  /* 0x00008000000079c5 */ /* 0x000fc40000010000 */
[----:B------:R-:W-:-:S06]  /*1ae0*/  WARPGROUP.ARRIVE ;  /* 0x00000000000079c5 */ /* 0x000fcc0000000000 */
[----:B------:R-:W-:Y:S01]  /*1af0*/  HGMMA.64x16x16.F32 R96, gdesc[UR12], RZ, !UPT, gsb0 ;  /* 0x002000000c6079f0 */ /* 0x000fe2000c0008ff */
[----:B------:R-:W-:Y:S01]  /*1b00*/  UMOV UR14, UR7 ;  /* 0x00000007000e7c82 */ /* 0x000fe20008000000 */
[----:B------:R-:W-:Y:S01]  /*1b10*/  UMOV UR15, 0x40000040 ;  /* 0x40000040000f7882 */ /* 0x000fe20000000000 */
[----:B------:R-:W-:Y:S01]  /*1b20*/  UIADD3 UR7, UR4, 0x280, URZ ;  /* 0x0000028004077890 */ /* 0x000fe2000fffe03f */
[----:B------:R-:W-:Y:S02]  /*1b30*/  WARPGROUP.DEPBAR.LE gsb0, 0x0 ;  /* 0x00008000000079c5 */ /* 0x000fe40000010000 */
        /* <DEDUP_REMOVED lines=50> */
[----:B------:R-:W-:Y:S02]  /*1e60*/  UIADD3 UR12, UR6, 0x2, URZ ;  /* 0x00000002060c7890 */ /* 0x000fe4000fffe03f */
[----:B------:R-:W-:Y:S01]  /*1e70*/  UIADD3 UR14, UR4, 0x2, URZ ;  /* 0x00000002040e7890 */ /* 0x000fe2000fffe03f */
[----:B------:R-:W-:Y:S01]  /*1e80*/  UMOV UR13, 0x40000040 ;  /* 0x40000040000d7882 */ /* 0x000fe20000000000 */
[----:B------:R-:W-:Y:S01]  /*1e90*/  UMOV UR15, 0x40000040 ;  /* 0x40000040000f7882 */ /* 0x000fe20000000000 */
[----:B------:R-:W-:Y:S02]  /*1ea0*/  WARPGROUP.DEPBAR.LE gsb0, 0x0 ;  /* 0x00008000000079c5 */ /* 0x000fe40000010000 */
[----:B------:R-:W-:-:S06]  /*1eb0*/  WARPGROUP.ARRIVE ;  /* 0x00000000000079c5 */ /* 0x000fcc0000000000 */
[----:B------:R-:W-:Y:S01]  /*1ec0*/  HGMMA.64x16x16.F32 R104, gdesc[UR12], R104, gsb0 ;  /* 0x002000000c6879f0 */ /* 0x000fe20008000868 */
[----:B------:R-:W-:Y:S01]  /*1ed0*/  UMOV UR14, UR5 ;  /* 0x00000005000e7c82 */ /* 0x000fe20008000000 */
[----:B------:R-:W-:Y:S01]  /*1ee0*/  UMOV UR15, 0x40000040 ;  /* 0x40000040000f7882 */ /* 0x000fe20000000000 */
[----:B------:R-:W-:Y:S01]  /*1ef0*/  UIADD3 UR5, UR4, 0x202, URZ ;  /* 0x0000020204057890 */ /* 0x000fe2000fffe03f */
        /* <DEDUP_REMOVED lines=163> */
[----:B------:R-:W-:Y:S02]  /*2930*/  UIADD3 UR7, UR4, 0x486, URZ ;  /* 0x0000048604077890 */ /* 0x000fe4000fffe03f */
        /* <DEDUP_REMOVED lines=23> */
[----:B------:R-:W-:Y:S03]  /*2ab0*/  HGMMA.64x16x16.F32 R24, gdesc[UR12], R24, gsb0 ;  /* 0x002000000c1879f0 */ /* 0x000fe60008000818 */
[----:B------:R-:W-:Y:S02]  /*2ac0*/  WARPGROUP.DEPBAR.LE gsb0, 0x0 ;  /* 0x00008000000079c5 */ /* 0x000fe40000010000 */
[----:B------:R-:W-:Y:S05]  /*2ad0*/  @!P2 BRA `(.L_x_25) ;  /* 0x0000001000d4a947 */ /* 0x000fea0003800000 */
[----:B------:R-:W-:Y:S01]  /*2ae0*/  UIADD3 UR10, UR36, 0x1, URZ ;  /* 0x00000001240a7890 */ /* 0x000fe2000fffe03f */
[----:B-12---:R-:W-:Y:S02]  /*2af0*/  IMAD.U32 R0, RZ, RZ, UR43 ;  /* 0x0000002bff007e24 */ /* 0x006fe4000f8e00ff */
[----:B------:R-:W-:Y:S01]  /*2b00*/  IMAD.U32 R3, RZ, RZ, UR36 ;  /* 0x00000024ff037e24 */ /* 0x000fe2000f8e00ff */
[----:B------:R-:W-:-:S04]  /*2b10*/  UISETP.NE.AND UP0, UPT, UR10, 0x7, UPT ;  /* 0x000000070a00788c */ /* 0x000fc8000bf05270 */
[----:B------:R-:W-:Y:S02]  /*2b20*/  USEL UR4, URZ, 0x1, UP0 ;  /* 0x000000013f047887 */ /* 0x000fe40008000000 */
[----:B------:R-:W-:Y:S02]  /*2b30*/  USEL UR10, UR10, URZ, UP0 ;  /* 0x0000003f0a0a7287 */ /* 0x000fe40008000000 */
[----:B------:R-:W-:-:S06]  /*2b40*/  ULOP3.LUT UR4, UR37, UR4, URZ, 0x3c, !UPT ;  /* 0x0000000425047292 */ /* 0x000fcc000f8e3c3f */
[----:B------:R-:W-:-:S07]  /*2b50*/  IMAD.U32 R6, RZ, RZ, UR4 ;  /* 0x00000004ff067e24 */ /* 0x000fce000f8e00ff */
.L_x_32:
[----:B------:R-:W-:Y:S05]  /*2b60*/  @!P0 BRA `(.L_x_26) ;  /* 0x0000000000048947 */ /* 0x000fea0003800000 */
[----:B------:R-:W-:Y:S01]  /*2b70*/  BPT.TRAP 0x1 ;  /* 0x000000040000795c */ /* 0x000fe20000300000 */
.L_x_26:
[----:B------:R-:W-:Y:S01]  /*2b80*/  ULEA UR4, UR10, UR40, 0x3 ;  /* 0x000000280a047291 */ /* 0x000fe2000f8e183f */
[----:B------:R-:W-:-:S08]  /*2b90*/  SHF.L.U32 R4, R6, 0x1f, RZ ;  /* 0x0000001f06047819 */ /* 0x000fd000000006ff */
[----:B------:R1:W2:Y:S01]  /*2ba0*/  SYNCS.PHASECHK.TRANS64.TRYWAIT P1, [UR4], R4 ;  /* 0x00000004ff0075a7 */ /* 0x0002a20008020144 */
[----:B------:R-:W-:Y:S05]  /*2bb0*/  @!P0 BRA `(.L_x_27) ;  /* 0x0000000000048947 */ /* 0x000fea0003800000 */
[----:B------:R-:W-:Y:S01]  /*2bc0*/  BPT.TRAP 0x1 ;  /* 0x000000040000795c */ /* 0x000fe20000300000 */
.L_x_27:
[----:B--2---:R-:W-:Y:S05]  /*2bd0*/  @P1 BRA `(.L_x_28) ;  /* 0x0000000000081947 */ /* 0x004fea0003800000 */
[----:B------:R-:W2:Y:S02]  /*2be0*/  SYNCS.PHASECHK.TRANS64.TRYWAIT P1, [UR4], R4 ;  /* 0x00000004ff0075a7 */ /* 0x000ea40008020144 */
[----:B--2---:R-:W-:Y:S05]  /*2bf0*/  @!P1 BRA `(.L_x_29) ;  /* 0x0000008800b49947 */ /* 0x004fea0003800000 */
.L_x_28:
[----:B------:R-:W-:Y:S01]  /*2c00*/  ULEA UR12, UR10, UR8, 0x9 ;  /* 0x000000080a0c7291 */ /* 0x000fe2000f8e483f */
[----:B------:R-:W-:Y:S01]  /*2c10*/  WARPGROUP.ARRIVE ;  /* 0x00000000000079c5 */ /* 0x000fe20000000000 */
[----:B------:R-:W-:Y:S01]  /*2c20*/  UIMAD UR11, UR10, 0x580, UR9 ;  /* 0x000005800a0b78a4 */ /* 0x000fe2000f8e0209 */
[----:B------:R-:W-:Y:S01]  /*2c30*/  UMOV UR5, 0x40000040 ;  /* 0x4000004000057882 */ /* 0x000fe20000000000 */
[----:B------:R-:W-:Y:S02]  /*2c40*/  UMOV UR7, 0x40000040 ;  /* 0x4000004000077882 */ /* 0x000fe40000000000 */
[----:B------:R-:W-:Y:S01]  /*2c50*/  UIADD3 UR13, UR11, 0x80, URZ ;  /* 0x000000800b0d7890 */ /* 0x000fe2000fffe03f */
[----:B------:R-:W-:Y:S02]  /*2c60*/  UMOV UR4, UR12 ;  /* 0x0000000c00047c82 */ /* 0x000fe40008000000 */
[----:B------:R-:W-:Y:S01]  /*2c70*/  UMOV UR6, UR11 ;  /* 0x0000000b00067c82 */ /* 0x000fe20008000000 */
[----:B------:R-:W-:Y:S01]  /*2c80*/  UIADD3 UR14, UR11, 0x100, URZ ;  /* 0x000001000b0e7890 */ /* 0x000fe2000fffe03f */
[----:B------:R-:W-:Y:S01]  /*2c90*/  HGMMA.64x16x16.F32 R104, gdesc[UR4], R104, gsb0 ;  /* 0x00200000046879f0 */ /* 0x000fe20008000868 */
[----:B------:R-:W-:Y:S01]  /*2ca0*/  UMOV UR7, 0x40000040 ;  /* 0x4000004000077882 */ /* 0x000fe20000000000 */
[----:B------:R-:W-:Y:S01]  /*2cb0*/  UMOV UR6, UR13 ;  /* 0x0000000d00067c82 */ /* 0x000fe20008000000 */
[----:B------:R-:W-:-:S02]  /*2cc0*/  UIADD3 UR15, UR11, 0x180, URZ ;  /* 0x000001800b0f7890 */ /* 0x000fc4000fffe03f */
        /* <DEDUP_REMOVED lines=258> */
[----:B------:R-:W-:Y:S01]  /*3cf0*/  BPT.TRAP 0x1 ;  /* 0x000000040000795c */ /* 0x000fe20000300000 */
.L_x_30:
[----:B------:R-:W-:-:S13]  /*3d00*/  ISETP.NE.AND P1, PT, R113, RZ, PT ;  /* 0x000000ff7100720c */ /* 0x000fda0003f25270 */
[----:B-12---:R-:W-:-:S05]  /*3d10*/  @P1 LEA R4, R3, UR40, 0x3 ;  /* 0x0000002803041c11 */ /* 0x006fca000f8e18ff */
[----:B------:R-:W-:-:S05]  /*3d20*/  @P1 VIADD R5, R4, 0x38 ;  /* 0x0000003804051836 */ /* 0x000fca0000000000 */
[----:B------:R-:W-:-:S04]  /*3d30*/  @P1 PRMT R5, R112, 0x654, R5 ;  /* 0x0000065470051816 */ /* 0x000fc80000000005 */
[----:B------:R1:W-:Y:S01]  /*3d40*/  @P1 SYNCS.ARRIVE.TRANS64.RED.A1T0 RZ, [R5+URZ], RZ ;  /* 0x000000ff05ff19a7 */ /* 0x0003e2000810043f */
[----:B------:R-:W-:-:S13]  /*3d50*/  ISETP.GT.U32.AND P1, PT, R16, 0x1, PT ;  /* 0x000000011000780c */ /* 0x000fda0003f24070 */
[----:B-1----:R-:W-:Y:S05]  /*3d60*/  @P1 BRA `(.L_x_31) ;  /* 0x0000000000041947 */ /* 0x002fea0003800000 */
[----:B------:R-:W-:Y:S01]  /*3d70*/  BPT.TRAP 0x1 ;  /* 0x000000040000795c */ /* 0x000fe20000300000 */
.L_x_31:
[----:B------:R-:W-:Y:S01]  /*3d80*/  UIADD3 UR10, UR10, 0x1, URZ ;  /* 0x000000010a0a7890 */ /* 0x000fe2000fffe03f */
[C---:B------:R-:W-:Y:S01]  /*3d90*/  ISETP.GT.AND P2, PT, R0.reuse, 0x1, PT ;  /* 0x000000010000780c */ /* 0x040fe20003f44270 */
[----:B------:R-:W-:Y:S02]  /*3da0*/  VIADD R3, R3, 0x1 ;  /* 0x0000000103037836 */ /* 0x000fe40000000000 */
[----:B------:R-:W-:Y:S01]  /*3db0*/  UISETP.NE.AND UP0, UPT, UR10, 0x7, UPT ;  /* 0x000000070a00788c */ /* 0x000fe2000bf05270 */
[----:B------:R-:W-:Y:S02]  /*3dc0*/  VIADD R0, R0, 0xffffffff ;  /* 0xffffffff00007836 */ /* 0x000fe40000000000 */
[C---:B------:R-:W-:Y:S01]  /*3dd0*/  ISETP.NE.AND P1, PT, R3.reuse, 0x7, PT ;  /* 0x000000070300780c */ /* 0x040fe20003f25270 */
[----:B------:R-:W-:Y:S02]  /*3de0*/  USEL UR4, URZ, 0x1, UP0 ;  /* 0x000000013f047887 */ /* 0x000fe40008000000 */
[----:B------:R-:W-:Y:S01]  /*3df0*/  USEL UR10, UR10, URZ, UP0 ;  /* 0x0000003f0a0a7287 */ /* 0x000fe20008000000 */
[----:B------:R-:W-:-:S03]  /*3e00*/  SEL R3, R3, RZ, P1 ;  /* 0x000000ff03037207 */ /* 0x000fc60000800000 */
[----:B------:R-:W-:Y:S01]  /*3e10*/  LOP3.LUT R6, R6, UR4, RZ, 0x3c, !PT ;  /* 0x0000000406067c12 */ /* 0x000fe2000f8e3cff */
[----:B------:R-:W-:Y:S07]  /*3e20*/  @P2 BRA `(.L_x_32) ;  /* 0xffffffec004c2947 */ /* 0x000fee000383ffff */
.L_x_25:
[----:B-12---:R-:W1:Y:S01]  /*3e30*/  LDC R0, c[0x0][0x28c] ;  /* 0x0000a300ff007b82 */ /* 0x006e620000000800 */
[----:B------:R2:W-:Y:S01]  /*3e40*/  SYNCS.ARRIVE.TRANS64.A1T0 RZ, [R120+UR42], RZ ;  /* 0x000000ff78ff79a7 */ /* 0x0005e2000810002a */
[----:B-1----:R-:W-:-:S13]  /*3e50*/  ISETP.GE.AND P1, PT, R0, 0x1, PT ;  /* 0x000000010000780c */ /* 0x002fda0003f26270 */
[----:B--2---:R-:W-:Y:S05]  /*3e60*/  @!P1 BRA `(.L_x_33) ;  /* 0x0000000000509947 */ /* 0x004fea0003800000 */
[----:B------:R-:W-:Y:S05]  /*3e70*/  @!P0 BRA `(.L_x_34) ;  /* 0x0000000000048947 */ /* 0x000fea0003800000 */
[----:B------:R-:W-:Y:S01]  /*3e80*/  BPT.TRAP 0x1 ;  /* 0x000000040000795c */ /* 0x000fe20000300000 */
.L_x_34:
[----:B------:R-:W-:Y:S01]  /*3e90*/  ISETP.NE.AND P0, PT, R113, RZ, PT ;  /* 0x000000ff7100720c */ /* 0x000fe20003f05270 */
[----:B------:R-:W-:Y:S01]  /*3ea0*/  BSSY B0, `(.L_x_35) ;  /* 0x000000e000007945 */ /* 0x000fe20003800000 */
[----:B------:R-:W-:-:S11]  /*3eb0*/  ISETP.GT.U32.AND P1, PT, R16, 0x1, PT ;  /* 0x000000011000780c */ /* 0x000fd60003f24070 */
[----:B------:R-:W-:Y:S05]  /*3ec0*/  @!P0 BRA `(.L_x_36) ;  /* 0x00000000002c8947 */ /* 0x000fea0003800000 */
[----:B------:R-:W-:-:S04]  /*3ed0*/  UIADD3 UR6, UR43, UR36, URZ ;  /* 0x000000242b067290 */ /* 0x000fc8000fffe03f */
[----:B------:R-:W-:-:S04]  /*3ee0*/  UIMAD.WIDE.U32 UR4, UR6, 0x24924925, URZ ;  /* 0x24924925060478a5 */ /* 0x000fc8000f8e003f */
[----:B------:R-:W-:-:S04]  /*3ef0*/  UIADD3 UR4, UR6, -UR5, URZ ;  /* 0x8000000506047290 */ /* 0x000fc8000fffe03f */
[----:B------:R-:W-:-:S04]  /*3f00*/  ULEA.HI UR4, UR4, UR5, URZ, 0x1f ;  /* 0x0000000504047291 */ /* 0x000fc8000f8ff83f */
[----:B------:R-:W-:-:S04]  /*3f10*/  USHF.R.U32.HI UR4, URZ, 0x2, UR4 ;  /* 0x000000023f047899 */ /* 0x000fc80008011604 */
[----:B------:R-:W-:-:S04]  /*3f20*/  UIMAD UR4, UR4, -0x7, UR6 ;  /* 0xfffffff9040478a4 */ /* 0x000fc8000f8e0206 */
[----:B------:R-:W-:-:S04]  /*3f30*/  ULEA UR4, UR4, UR40, 0x3 ;  /* 0x0000002804047291 */ /* 0x000fc8000f8e183f */
[----:B------:R-:W-:-:S06]  /*3f40*/  UIADD3 UR4, UR4, 0x38, URZ ;  /* 0x0000003804047890 */ /* 0x000fcc000fffe03f */
[----:B------:R-:W-:-:S05]  /*3f50*/  IMAD.U32 R3, RZ, RZ, UR4 ;  /* 0x00000004ff037e24 */ /* 0x000fca000f8e00ff */
[----:B------:R-:W-:-:S04]  /*3f60*/  PRMT R0, R112, 0x654, R3 ;  /* 0x0000065470007816 */ /* 0x000fc80000000003 */
[----:B------:R1:W-:Y:S03]  /*3f70*/  SYNCS.ARRIVE.TRANS64.RED.A1T0 RZ, [R0+URZ], RZ ;  /* 0x000000ff00ff79a7 */ /* 0x0003e6000810043f */
.L_x_36:
[----:B------:R-:W-:Y:S05]  /*3f80*/  BSYNC B0 ;  /* 0x0000000000007941 */ /* 0x000fea0003800000 */
.L_x_35:
[----:B------:R-:W-:Y:S05]  /*3f90*/  @P1 BRA `(.L_x_33) ;  /* 0x0000000000041947 */ /* 0x000fea0003800000 */
[----:B------:R-:W-:Y:S01]  /*3fa0*/  BPT.TRAP 0x1 ;  /* 0x000000040000795c */ /* 0x000fe20000300000 */
.L_x_33:
[----:B-1----:R-:W-:Y:S01]  /*3fb0*/  SHF.L.U32 R0, R125, 0x1f, RZ ;  /* 0x0000001f7d007819 */ /* 0x002fe200000006ff */
[----:B------:R-:W-:Y:S01]  /*3fc0*/  UIADD3 UR36, UR39, UR36, URZ ;  /* 0x0000002427247290 */ /* 0x000fe2000fffe03f */
[----:B------:R-:W1:Y:S01]  /*3fd0*/  LDC R9, c[0x0][0x288] ;  /* 0x0000a200ff097b82 */ /* 0x000e620000000800 */
[----:B------:R-:W-:Y:S01]  /*3fe0*/  UISETP.GE.U32.AND UP1, UPT, UR39, 0x7, UPT ;  /* 0x000000072700788c */ /* 0x000fe2000bf26070 */
[----:B------:R-:W-:Y:S01]  /*3ff0*/  IMAD.SHL.U32 R10, R118, 0x2, RZ ;  /* 0x00000002760a7824 */ /* 0x000fe200078e00ff */
[----:B------:R-:W-:Y:S02]  /*4000*/  UISETP.GT.U32.AND UP0, UPT, UR36, 0x6, UPT ;  /* 0x000000062400788c */ /* 0x000fe4000bf04070 */
[----:B------:R-:W-:Y:S02]  /*4010*/  UIMAD.WIDE.U32 UR4, UR36, 0x24924925, URZ ;  /* 0x24924925240478a5 */ /* 0x000fe4000f8e003f */
[----:B------:R-:W-:Y:S01]  /*4020*/  UISETP.LT.U32.AND UP0, UPT, UR39, 0x7, UP0 ;  /* 0x000000072700788c */ /* 0x000fe20008701070 */
[----:B------:R-:W2:Y:S01]  /*4030*/  SYNCS.PHASECHK.TRANS64.TRYWAIT P0, [R119+UR41+0x10], R0 ;  /* 0x00001000770075a7 */ /* 0x000ea20008000169 */
[----:B------:R-:W-:Y:S01]  /*4040*/  UIADD3 UR4, UR36, -UR5, URZ ;  /* 0x8000000524047290 */ /* 0x000fe2000fffe03f */
[----:B------:R-:W-:Y:S01]  /*4050*/  SHF.R.S32.HI R11, RZ, 0x1f, R10 ;  /* 0x0000001fff0b7819 */ /* 0x000fe2000001140a */
[----:B------:R-:W-:-:S02]  /*4060*/  USEL UR6, URZ, 0x1, !UP0 ;  /* 0x000000013f067887 */ /* 0x000fc4000c000000 */
[----:B------:R-:W-:Y:S02]  /*4070*/  ULEA.HI UR4, UR4, UR5, URZ, 0x1f ;  /* 0x0000000504047291 */ /* 0x000fe4000f8ff83f */
[----:B------:R-:W-:Y:S02]  /*4080*/  ULOP3.LUT UR37, UR37, UR6, URZ, 0x3c, !UPT ;  /* 0x0000000625257292 */ /* 0x000fe4000f8e3c3f */
[----:B------:R-:W-:-:S04]  /*4090*/  USHF.R.U32.HI UR4, URZ, 0x2, UR4 ;  /* 0x000000023f047899 */ /* 0x000fc80008011604 */
[----:B------:R-:W-:Y:S02]  /*40a0*/  @UP1 ULOP3.LUT UR37, UR37, 0x1, UR4, 0x78, !UPT ;  /* 0x0000000125251892 */ /* 0x000fe4000f8e7804 */
[----:B------:R-:W-:Y:S01]  /*40b0*/  UIMAD UR36, UR4, -0x7, UR36 ;  /* 0xfffffff9042478a4 */ /* 0x000fe2000f8e0224 */
[----:B-12---:R-:W-:Y:S11]  /*40c0*/  @!P0 BRA `(.L_x_37) ;  /* 0x0000007400988947 */ /* 0x006ff60003800000 */
.L_x_242:
[----:B------:R-:W-:Y:S01]  /*40d0*/  IMAD.SHL.U32 R8, R19, 0x40, RZ ;  /* 0x0000004013087824 */ /* 0x000fe200078e00ff */
[----:B------:R-:W-:Y:S01]  /*40e0*/  ULDC UR6, c[0x0][0x284] ;  /* 0x0000a10000067ab9 */ /* 0x000fe20000000800 */
[----:B0-----:R-:W-:Y:S01]  /*40f0*/  IMAD R12, R22, 0xb0, RZ ;  /* 0x000000b0160c7824 */ /* 0x001fe200078e02ff */
[----:B------:R-:W-:Y:S01]  /*4100*/  SHF.R.S32.HI R21, RZ, 0x1f, R2 ;  /* 0x0000001fff157819 */ /* 0x000fe20000011402 */
[----:B------:R-:W-:Y:S01]  /*4110*/  ULDC.64 UR4, c[0x0][0x5d0] ;  /* 0x0001740000047ab9 */ /* 0x000fe20000000a00 */
[----:B------:R-:W-:Y:S01]  /*4120*/  ISETP.GE.AND P0, PT, R8, UR6, PT ;  /* 0x0000000608007c0c */ /* 0x000fe2000bf06270 */
[----:B------:R-:W-:Y:S01]  /*4130*/  IMAD.WIDE.U32 R4, R2, UR4, R10 ;  /* 0x0000000402047c25 */ /* 0x000fe2000f8e000a */
[----:B------:R-:W-:Y:S02]  /*4140*/  SHF.R.S32.HI R13, RZ, 0x1f, R12 ;  /* 0x0000001fff0d7819 */ /* 0x000fe4000001140c */
[C---:B------:R-:W-:Y:S01]  /*4150*/  ISETP.GE.OR P0, PT, R12.reuse, R9, P0 ;  /* 0x000000090c00720c */ /* 0x040fe20000706670 */
[----:B------:R-:W-:Y:S01]  /*4160*/  IMAD R3, R21, UR4, RZ ;  /* 0x0000000415037c24 */ /* 0x000fe2000f8e02ff */
[----:B------:R-:W-:-:S03]  /*4170*/  IADD3 R6, P1, R12, R4, RZ ;  /* 0x000000040c067210 */ /* 0x000fc60007f3e0ff */
[----:B------:R-:W-:-:S05]  /*4180*/  IMAD R3, R2, UR5, R3 ;  /* 0x0000000502037c24 */ /* 0x000fca000f8e0203 */
[----:B------:R-:W-:-:S03]  /*4190*/  IADD3.X R7, R13, R5, R3, P1, !PT ;  /* 0x000000050d077210 */ /* 0x000fc60000ffe403 */
[----:B------:R-:W-:Y:S05]  /*41a0*/  @P0 BRA `(.L_x_38) ;  /* 0x0000005800ec0947 */ /* 0x000fea0003800000 */
[----:B------:R-:W0:Y:S01]  /*41b0*/  LDC.64 R4, c[0x0][0x5c8] ;  /* 0x00017200ff047b82 */ /* 0x000e220000000a00 */
[----:B-----5:R-:W-:Y:S01]  /*41c0*/  FSETP.NEU.AND P0, PT, R115, RZ, PT ;  /* 0x000000ff7300720b */ /* 0x020fe20003f0d000 */
[----:B------:R-:W-:Y:S01]  /*41d0*/  IMAD R3, R118, -0x2, R9 ;  /* 0xfffffffe76037824 */ /* 0x000fe200078e0209 */
[----:B------:R-:W-:Y:S01]  /*41e0*/  BSSY B0, `(.L_x_38) ;  /* 0x00005b7000007945 */ /* 0x000fe20003800000 */
[----:B------:R-:W-:-:S04]  /*41f0*/  IMAD.WIDE R130, R19, 0x40, R116 ;  /* 0x0000004013827825 */ /* 0x000fc800078e0274 */
[----:B-1----:R-:W-:Y:S02]  /*4200*/  IMAD.IADD R0, R3, 0x1, -R12 ;  /* 0x0000000103007824 */ /* 0x002fe400078e0a0c */
[----:B------:R-:W-:-:S03]  /*4210*/  IMAD.IADD R3, R123, 0x1, -R8 ;  /* 0x000000017b037824 */ /* 0x000fc600078e0a08 */
[----:B------:R-:W-:-:S04]  /*4220*/  ISETP.GT.AND P1, PT, R0, RZ, PT ;  /* 0x000000ff0000720c */ /* 0x000fc80003f24270 */
[----:B------:R-:W-:Y:S01]  /*4230*/  ISETP.GT.AND P2, PT, R3, RZ, P1 ;  /* 0x000000ff0300720c */ /* 0x000fe20000f44270 */
[-C--:B0-----:R-:W-:Y:S02]  /*4240*/  IMAD R8, R131, R4.reuse, RZ ;  /* 0x0000000483087224 */ /* 0x081fe400078e02ff */
[----:B------:R-:W-:-:S04]  /*4250*/  IMAD.WIDE.U32 R6, R130, R4, R6 ;  /* 0x0000000482067225 */ /* 0x000fc800078e0006 */
[----:B------:R-:W-:-:S04]  /*4260*/  IMAD R9, R130, R5, R8 ;  /* 0x0000000582097224 */ /* 0x000fc800078e0208 */
[----:B------:R-:W-:Y:S01]  /*4270*/  IMAD.IADD R139, R7, 0x1, R9 ;  /* 0x00000001078b7824 */ /* 0x000fe200078e0209 */
[----:B------:R-:W-:Y:S06]  /*4280*/  @!P0 BRA `(.L_x_39) ;  /* 0x0000003c00088947 */ /* 0x000fec0003800000 */
[----:B------:R-:W0:Y:S01]  /*4290*/  LDC.64 R132, c[0x0][0x5b8] ;  /* 0x00016e00ff847b82 */ /* 0x000e220000000a00 */
[----:B------:R-:W-:-:S07]  /*42a0*/  ULDC.64 UR4, c[0x0][0x5c0] ;  /* 0x0001700000047ab9 */ /* 0x000fce0000000a00 */
[----:B------:R-:W1:Y:S08]  /*42b0*/  LDC.64 R136, c[0x0][0x5b0] ;  /* 0x00016c00ff887b82 */ /* 0x000e700000000a00 */
[----:B------:R-:W2:Y:S01]  /*42c0*/  LDC.64 R14, c[0x0][0x5a8] ;  /* 0x00016a00ff0e7b82 */ /* 0x000ea20000000a00 */
[-C--:B0-----:R-:W-:Y:S02]  /*42d0*/  IMAD R7, R21, R132.reuse, RZ ;  /* 0x0000008415077224 */ /* 0x081fe400078e02ff */
[----:B------:R-:W-:-:S04]  /*42e0*/  IMAD.WIDE.U32 R8, R2, R132, R10 ;  /* 0x0000008402087225 */ /* 0x000fc800078e000a */
[----:B------:R-:W-:Y:S01]  /*42f0*/  IMAD R133, R2, R133, R7 ;  /* 0x0000008502857224 */ /* 0x000fe200078e0207 */
[----:B------:R-:W-:Y:S01]  /*4300*/  IADD3 R20, P0, R12, R8, RZ ;  /* 0x000000080c147210 */ /* 0x000fe20007f1e0ff */
[----:B-1----:R-:W-:-:S03]  /*4310*/  IMAD R7, R131, R136, RZ ;  /* 0x0000008883077224 */ /* 0x002fc600078e02ff */
[----:B------:R-:W-:Y:S01]  /*4320*/  IADD3.X R21, R13, R9, R133, P0, !PT ;  /* 0x000000090d157210 */ /* 0x000fe200007fe485 */
[C---:B------:R-:W-:Y:S02]  /*4330*/  IMAD R135, R130.reuse, R137, R7 ;  /* 0x0000008982877224 */ /* 0x040fe400078e0207 */
[----:B------:R-:W-:-:S04]  /*4340*/  IMAD.WIDE.U32 R8, R130, R136, R20 ;  /* 0x0000008882087225 */ /* 0x000fc800078e0014 */
[----:B------:R-:W-:Y:S01]  /*4350*/  IMAD.IADD R7, R9, 0x1, R135 ;  /* 0x0000000109077824 */ /* 0x000fe200078e0287 */
[----:B--2---:R-:W-:-:S04]  /*4360*/  LEA R126, P0, R8, R14, 0x1 ;  /* 0x0000000e087e7211 */ /* 0x004fc800078008ff */
[----:B------:R-:W-:-:S05]  /*4370*/  LEA.HI.X R127, R8, R15, R7, 0x1, P0 ;  /* 0x0000000f087f7211 */ /* 0x000fca00000f0c07 */
[----:B------:R0:W2:Y:S01]  /*4380*/  @P2 LDG.E.LTC128B.U16 R19, desc[UR44][R126.64] ;  /* 0x0000002c7e132981 */ /* 0x0000a2000c1e1520 */
[----:B------:R-:W-:Y:S01]  /*4390*/  IMAD.WIDE.U32 R8, R130, R136, R12 ;  /* 0x0000008882087225 */ /* 0x000fe200078e000c */
[----:B------:R-:W-:Y:S02]  /*43a0*/  BSSY B1, `(.L_x_40) ;  /* 0x0000014000017945 */ /* 0x000fe40003800000 */
[----:B------:R-:W-:-:S04]  /*43b0*/  IADD3 R128, P0, R10, R8, RZ ;  /* 0x000000080a807210 */ /* 0x000fc80007f1e0ff */
[----:B------:R-:W-:Y:S01]  /*43c0*/  IADD3.X R129, R11, R135, R9, P0, !PT ;  /* 0x000000870b817210 */ /* 0x000fe200007fe409 */
[C---:B0-----:R-:W-:Y:S01]  /*43d0*/  IMAD.SHL.U32 R126, R136.reuse, 0x8, RZ ;  /* 0x00000008887e7824 */ /* 0x041fe200078e00ff */
[----:B------:R-:W-:Y:S01]  /*43e0*/  SHF.L.U64.HI R127, R136, 0x3, R137 ;  /* 0x00000003887f7819 */ /* 0x000fe20000010289 */
[----:B------:R-:W-:-:S04]  /*43f0*/  IMAD.WIDE.U32 R128, R2, R132, R128 ;  /* 0x0000008402807225 */ /* 0x000fc800078e0080 */
[----:B--2---:R-:W-:-:S05]  /*4400*/  HADD2.F32 R8, -RZ, R19.H0_H0 ;  /* 0x20000013ff087230 */ /* 0x004fca0000004100 */
[----:B------:R-:W-:Y:S01]  /*4410*/  FMUL R7, R8, R115 ;  /* 0x0000007308077220 */ /* 0x000fe20000400000 */
[----:B------:R-:W-:-:S03]  /*4420*/  LEA R8, P0, R6, UR4, 0x1 ;  /* 0x0000000406087c11 */ /* 0x000fc6000f8008ff */
[----:B------:R-:W-:Y:S01]  /*4430*/  FFMA R7, R104, R114, R7 ;  /* 0x0000007268077223 */ /* 0x000fe20000000007 */
[----:B------:R-:W-:Y:S02]  /*4440*/  LEA.HI.X R9, R6, UR5, R139, 0x1, P0 ;  /* 0x0000000506097c11 */ /* 0x000fe400080f0c8b */
[----:B------:R-:W-:Y:S02]  /*4450*/  ISETP.GT.AND P0, PT, R0, 0x1, PT ;  /* 0x000000010000780c */ /* 0x000fe40003f04270 */
[----:B------:R-:W-:Y:S01]  /*4460*/  F2FP.F16.F32.PACK_AB R22, RZ, R7 ;  /* 0x00000007ff16723e */ /* 0x000fe200000000ff */
[----:B------:R-:W-:Y:S01]  /*4470*/  IMAD.IADD R7, R133, 0x1, R129 ;  /* 0x0000000185077824 */ /* 0x000fe200078e0281 */
[----:B------:R-:W-:Y:S02]  /*4480*/  ISETP.GT.AND P3, PT, R3, RZ, P0 ;  /* 0x000000ff0300720c */ /* 0x000fe40000764270 */
[C---:B------:R-:W-:Y:S01]  /*4490*/  LEA R6, P4, R128.reuse, R14, 0x1 ;  /* 0x0000000e80067211 */ /* 0x040fe200078808ff */
[----:B------:R0:W-:Y:S03]  /*44a0*/  @P2 STG.E.U16 desc[UR44][R8.64], R22 ;  /* 0x0000001608002986 */ /* 0x0001e6000c10152c */
[----:B------:R-:W-:-:S07]  /*44b0*/  LEA.HI.X R7, R128, R15, R7, 0x1, P4 ;  /* 0x0000000f80077211 */ /* 0x000fce00020f0c07 */
[----:B------:R-:W-:Y:S05]  /*44c0*/  @!P3 BRA `(.L_x_41) ;  /* 0x000000000004b947 */ /* 0x000fea0003800000 */
[----:B------:R1:W5:Y:S02]  /*44d0*/  LDG.E.LTC128B.U16 R19, desc[UR44][R6.64+0x2] ;  /* 0x0000022c06137981 */ /* 0x000364000c1e1520 */
.L_x_41:
[----:B------:R-:W-:Y:S05]  /*44e0*/  BSYNC B1 ;  /* 0x0000000000017941 */ /* 0x000fea0003800000 */
.L_x_40:
[----:B0----5:R-:W-:Y:S01]  /*44f0*/  HADD2.F32 R22, -RZ, R19.H0_H0 ;  /* 0x20000013ff167230 */ /* 0x021fe20000004100 */
[----:B------:R-:W-:Y:S01]  /*4500*/  ISETP.GT.AND P1, PT, R3, 0x8, P1 ;  /* 0x000000080300780c */ /* 0x000fe20000f24270 */
[----:B------:R-:W-:-:S04]  /*4510*/  IMAD.WIDE.U32 R126, R130, R136, R126 ;  /* 0x00000088827e7225 */ /* 0x000fc800078e007e */
[----:B------:R-:W-:Y:S01]  /*4520*/  FMUL R22, R22, R115 ;  /* 0x0000007316167220 */ /* 0x000fe20000400000 */
[----:B------:R-:W-:Y:S01]  /*4530*/  IMAD.IADD R135, R135, 0x1, R127 ;  /* 0x0000000187877824 */ /* 0x000fe200078e027f */
[----:B------:R-:W-:Y:S02]  /*4540*/  IADD3 R104, P2, R20, R126, RZ ;  /* 0x0000007e14687210 */ /* 0x000fe40007f5e0ff */
[----:B------:R-:W-:-:S03]  /*4550*/  FFMA R22, R105, R114, R22 ;  /* 0x0000007269167223 */ /* 0x000fc60000000016 */
[----:B------:R-:W-:Y:S01]  /*4560*/  IMAD.X R21, R135, 0x1, R21, P2 ;  /* 0x0000000187157824 */ /* 0x000fe200010e0615 */
[C---:B------:R-:W-:Y:S02]  /*4570*/  LEA R20, P2, R104.reuse, R14, 0x1 ;  /* 0x0000000e68147211 */ /* 0x040fe400078408ff */
[----:B------:R-:W-:Y:S02]  /*4580*/  F2FP.F16.F32.PACK_AB R22, RZ, R22 ;  /* 0x00000016ff16723e */ /* 0x000fe400000000ff */
[----:B------:R-:W-:-:S03]  /*4590*/  LEA.HI.X R21, R104, R15, R21, 0x1, P2 ;  /* 0x0000000f68157211 */ /* 0x000fc600010f0c15 */
[----:B------:R0:W-:Y:S04]  /*45a0*/  @P3 STG.E.U16 desc[UR44][R8.64+0x2], R22 ;  /* 0x0000021608003986 */ /* 0x0001e8000c10152c */
[----:B------:R-:W2:Y:S01]  /*45b0*/  @P1 LDG.E.LTC128B.U16 R19, desc[UR44][R20.64] ;  /* 0x0000002c14131981 */ /* 0x000ea2000c1e1520 */
[----:B------:R-:W-:Y:S01]  /*45c0*/  IADD3 R12, P2, P3, R10, R126, R12 ;  /* 0x0000007e0a0c7210 */ /* 0x000fe20007b5e00c */
[----:B------:R-:W-:Y:S01]  /*45d0*/  BSSY B1, `(.L_x_42) ;  /* 0x0000011000017945 */ /* 0x000fe20003800000 */
[----:B------:R-:W-:Y:S02]  /*45e0*/  SHF.L.U64.HI R5, R4, 0x4, R5 ;  /* 0x0000000404057819 */ /* 0x000fe40000010205 */
[----:B------:R-:W-:Y:S02]  /*45f0*/  IADD3.X R13, R11, R135, R13, P2, P3 ;  /* 0x000000870b0d7210 */ /* 0x000fe400017e640d */
[----:B------:R-:W-:Y:S01]  /*4600*/  ISETP.GT.AND P0, PT, R3, 0x8, P0 ;  /* 0x000000080300780c */ /* 0x000fe20000704270 */
[----:B------:R-:W-:-:S04]  /*4610*/  IMAD.WIDE.U32 R12, R2, R132, R12 ;  /* 0x00000084020c7225 */ /* 0x000fc800078e000c */
[----:B------:R-:W-:Y:S02]  /*4620*/  IMAD.IADD R2, R133, 0x1, R13 ;  /* 0x0000000185027824 */ /* 0x000fe400078e020d */
[----:B--2---:R-:W-:-:S05]  /*4630*/  HADD2.F32 R10, -RZ, R19.H0_H0 ;  /* 0x20000013ff0a7230 */ /* 0x004fca0000004100 */
[----:B------:R-:W-:Y:S01]  /*4640*/  FMUL R11, R10, R115 ;  /* 0x000000730a0b7220 */ /* 0x000fe20000400000 */
[----:B------:R-:W-:Y:S02]  /*4650*/  LEA R10, P2, R4, R8, 0x4 ;  /* 0x00000008040a7211 */ /* 0x000fe400078420ff */
[----:B------:R-:W-:Y:S01]  /*4660*/  LEA R4, P3, R12, R14, 0x1 ;  /* 0x0000000e0c047211 */ /* 0x000fe200078608ff */
[----:B------:R-:W-:-:S05]  /*4670*/  FFMA R11, R106, R114, R11 ;  /* 0x000000726a0b7223 */ /* 0x000fca000000000b */
[----:B------:R-:W-:Y:S01]  /*4680*/  F2FP.F16.F32.PACK_AB R13, RZ, R11 ;  /* 0x0000000bff0d723e */ /* 0x000fe200000000ff */
[----:B------:R-:W-:Y:S01]  /*4690*/  IMAD.X R11, R5, 0x1, R9, P2 ;  /* 0x00000001050b7824 */ /* 0x000fe200010e0609 */
[----:B------:R-:W-:-:S04]  /*46a0*/  LEA.HI.X R5, R12, R15, R2, 0x1, P3 ;  /* 0x0000000f0c057211 */ /* 0x000fc800018f0c02 */
[----:B------:R0:W-:Y:S01]  /*46b0*/  @P1 STG.E.U16 desc[UR44][R10.64], R13 ;  /* 0x0000000d0a001986 */ /* 0x0001e2000c10152c */
[----:B------:R-:W-:Y:S05]  /*46c0*/  @!P0 BRA `(.L_x_43) ;  /* 0x0000000000048947 */ /* 0x000fea0003800000 */
[----:B------:R2:W5:Y:S02]  /*46d0*/  LDG.E.LTC128B.U16 R19, desc[UR44][R4.64+0x2] ;  /* 0x0000022c04137981 */ /* 0x000564000c1e1520 */
.L_x_43:
[----:B------:R-:W-:Y:S05]  /*46e0*/  BSYNC B1 ;  /* 0x0000000000017941 */ /* 0x000fea0003800000 */
.L_x_42:
[----:B-----5:R-:W-:Y:S01]  /*46f0*/  HADD2.F32 R2, -RZ, R19.H0_H0 ;  /* 0x20000013ff027230 */ /* 0x020fe20000004100 */
[----:B------:R-:W-:Y:S01]  /*4700*/  ISETP.GT.AND P1, PT, R0, 0x8, PT ;  /* 0x000000080000780c */ /* 0x000fe20003f24270 */
[----:B------:R-:W-:Y:S03]  /*4710*/  BSSY B1, `(.L_x_44) ;  /* 0x0000008000017945 */ /* 0x000fe60003800000 */
[----:B------:R-:W-:Y:S01]  /*4720*/  FMUL R2, R2, R115 ;  /* 0x0000007302027220 */ /* 0x000fe20000400000 */
[----:B------:R-:W-:-:S03]  /*4730*/  ISETP.GT.AND P2, PT, R3, RZ, P1 ;  /* 0x000000ff0300720c */ /* 0x000fc60000f44270 */
[----:B------:R-:W-:-:S05]  /*4740*/  FFMA R2, R107, R114, R2 ;  /* 0x000000726b027223 */ /* 0x000fca0000000002 */
[----:B------:R-:W-:-:S05]  /*4750*/  F2FP.F16.F32.PACK_AB R2, RZ, R2 ;  /* 0x00000002ff02723e */ /* 0x000fca00000000ff */
[----:B------:R3:W-:Y:S01]  /*4760*/  @P0 STG.E.U16 desc[UR44][R10.64+0x2], R2 ;  /* 0x000002020a000986 */ /* 0x0007e2000c10152c */
[----:B------:R-:W-:Y:S05]  /*4770*/  @!P2 BRA `(.L_x_45) ;  /* 0x000000000004a947 */ /* 0x000fea0003800000 */
[----:B------:R4:W5:Y:S02]  /*4780*/  LDG.E.LTC128B.U16 R19, desc[UR44][R6.64+0x10] ;  /* 0x0000102c06137981 */ /* 0x000964000c1e1520 */
.L_x_45:
[----:B------:R-:W-:Y:S05]  /*4790*/  BSYNC B1 ;  /* 0x0000000000017941 */ /* 0x000fea0003800000 */
.L_x_44:
[----:B---3-5:R-:W-:Y:S01]  /*47a0*/  HADD2.F32 R2, -RZ, R19.H0_H0 ;  /* 0x20000013ff027230 */ /* 0x028fe20000004100 */
[----:B------:R-:W-:Y:S01]  /*47b0*/  ISETP.GT.AND P0, PT, R0, 0x9, PT ;  /* 0x000000090000780c */ /* 0x000fe20003f04270 */
[----:B------:R-:W-:Y:S03]  /*47c0*/  BSSY B1, `(.L_x_46) ;  /* 0x0000008000017945 */ /* 0x000fe60003800000 */
[----:B0-----:R-:W-:Y:S01]  /*47d0*/  FMUL R13, R2, R115 ;  /* 0x00000073020d7220 */ /* 0x001fe20000400000 */
[----:B------:R-:W-:-:S03]  /*47e0*/  ISETP.GT.AND P3, PT, R3, RZ, P0 ;  /* 0x000000ff0300720c */ /* 0x000fc60000764270 */
[----:B------:R-:W-:-:S05]  /*47f0*/  FFMA R13, R108, R114, R13 ;  /* 0x000000726c0d7223 */ /* 0x000fca000000000d */
[----:B------:R-:W-:-:S05]  /*4800*/  F2FP.F16.F32.PACK_AB R13, RZ, R13 ;  /* 0x0000000dff0d723e */ /* 0x000fca00000000ff */
[----:B------:R0:W-:Y:S01]  /*4810*/  @P2 STG.E.U16 desc[UR44][R8.64+0x10], R13 ;  /* 0x0000100d08002986 */ /* 0x0001e2000c10152c */
[----:B------:R-:W-:Y:S05]  /*4820*/  @!P3 BRA `(.L_x_47) ;  /* 0x000000000004b947 */ /* 0x000fea0003800000 */
[----:B------:R3:W5:Y:S02]  /*4830*/  LDG.E.LTC128B.U16 R19, desc[UR44][R6.64+0x12] ;  /* 0x0000122c06137981 */ /* 0x000764000c1e1520 */
.L_x_47:
[----:B------:R-:W-:Y:S05]  /*4840*/  BSYNC B1 ;  /* 0x0000000000017941 */ /* 0x000fea0003800000 */
.L_x_46:
[----:B-----5:R-:W-:Y:S01]  /*4850*/  HADD2.F32 R2, -RZ, R19.H0_H0 ;  /* 0x20000013ff027230 */ /* 0x020fe20000004100 */
[----:B------:R-:W-:Y:S01]  /*4860*/  ISETP.GT.AND P1, PT, R3, 0x8, P1 ;  /* 0x000000080300780c */ /* 0x000fe20000f24270 */
[----:B------:R-:W-:Y:S03]  /*4870*/  BSSY B1, `(.L_x_48) ;  /* 0x0000007000017945 */ /* 0x000fe60003800000 */
[----:B------:R-:W-:-:S04]  /*4880*/  FMUL R2, R2, R115 ;  /* 0x0000007302027220 */ /* 0x000fc80000400000 */
[----:B------:R-:W-:-:S05]  /*4890*/  FFMA R2, R109, R114, R2 ;  /* 0x000000726d027223 */ /* 0x000fca0000000002 */
[----:B------:R-:W-:-:S05]  /*48a0*/  F2FP.F16.F32.PACK_AB R2, RZ, R2 ;  /* 0x00000002ff02723e */ /* 0x000fca00000000ff */
[----:B------:R0:W-:Y:S01]  /*48b0*/  @P3 STG.E.U16 desc[UR44][R8.64+0x12], R2 ;  /* 0x0000120208003986 */ /* 0x0001e2000c10152c */
[----:B------:R-:W-:Y:S05]  /*48c0*/  @!P1 BRA `(.L_x_49) ;  /* 0x0000000000049947 */ /* 0x000fea0003800000 */
[----:B------:R0:W5:Y:S02]  /*48d0*/  LDG.E.LTC128B.U16 R19, desc[UR44][R4.64+0x10] ;  /* 0x0000102c04137981 */ /* 0x000164000c1e1520 */
.L_x_49:
[----:B------:R-:W-:Y:S05]  /*48e0*/  BSYNC B1 ;  /* 0x0000000000017941 */ /* 0x000fea0003800000 */
.L_x_48:
[----:B0----5:R-:W-:Y:S01]  /*48f0*/  HADD2.F32 R2, -RZ, R19.H0_H0 ;  /* 0x20000013ff027230 */ /* 0x021fe20000004100 */
        /* <DEDUP_REMOVED lines=8> */
.L_x_51:
[----:B------:R-:W-:Y:S05]  /*4980*/  BSYNC B1 ;  /* 0x0000000000017941 */ /* 0x000fea0003800000 */
.L_x_50:
        /* <DEDUP_REMOVED lines=10> */
.L_x_53:
[----:B------:R-:W-:Y:S05]  /*4a30*/  BSYNC B1 ;  /* 0x0000000000017941 */ /* 0x000fea0003800000 */
.L_x_52:
[----:B0----5:R-:W-:Y:S01]  /*4a40*/  HADD2.F32 R2, -RZ, R19.H0_H0 ;  /* 0x20000013ff027230 */ /* 0x021fe20000004100 */
        /* <DEDUP_REMOVED lines=9> */
.L_x_55:
[----:B------:R-:W-:Y:S05]  /*4ae0*/  BSYNC B1 ;  /* 0x0000000000017941 */ /* 0x000fea0003800000 */
.L_x_54:
        /* <DEDUP_REMOVED lines=9> */
.L_x_57:
[----:B------:R-:W-:Y:S05]  /*4b80*/  BSYNC B1 ;  /* 0x0000000000017941 */ /* 0x000fea0003800000 */
.L_x_56:
        /* <DEDUP_REMOVED lines=9> */
.L_x_59:
[----:B------:R-:W-:Y:S05]  /*4c20*/  BSYNC B1 ;  /* 0x0000000000017941 */ /* 0x000fea0003800000 */
.L_x_58:
        /* <DEDUP_REMOVED lines=10> */
.L_x_61:
[----:B------:R-:W-:Y:S05]  /*4cd0*/  BSYNC B1 ;  /* 0x0000000000017941 */ /* 0x000fea0003800000 */
.L_x_60:
        /* <DEDUP_REMOVED lines=10> */
.L_x_63:
[----:B------:R-:W-:Y:S05]  /*4d80*/  BSYNC B1 ;  /* 0x0000000000017941 */ /* 0x000fea0003800000 */
.L_x_62:
        /* <DEDUP_REMOVED lines=9> */
.L_x_65:
[----:B------:R-:W-:Y:S05]  /*4e20*/  BSYNC B1 ;  /* 0x0000000000017941 */ /* 0x000fea0003800000 */
.L_x_64:
        /* <DEDUP_REMOVED lines=9> */
.L_x_67:
[----:B------:R-:W-:Y:S05]  /*4ec0*/  BSYNC B1 ;  /* 0x0000000000017941 */ /* 0x000fea0003800000 */
.L_x_66:
        /* <DEDUP_REMOVED lines=10> */
.L_x_69:
[----:B------:R-:W-:Y:S05]  /*4f70*/  BSYNC B1 ;  /* 0x0000000000017941 */ /* 0x000fea0003800000 */
.L_x_68:
        /* <DEDUP_REMOVED lines=10> */
.L_x_71:
[----:B------:R-:W-:Y:S05]  /*5020*/  BSYNC B1 ;  /* 0x0000000000017941 */ /* 0x000fea0003800000 */
.L_x_70:
        /* <DEDUP_REMOVED lines=9> */
.L_x_73:
[----:B------:R-:W-:Y:S05]  /*50c0*/  BSYNC B1 ;  /* 0x0000000000017941 */ /* 0x000fea0003800000 */
.L_x_72:
        /* <DEDUP_REMOVED lines=9> */
.L_x_75:
[----:B------:R-:W-:Y:S05]  /*5160*/  BSYNC B1 ;  /* 0x0000000000017941 */ /* 0x000fea0003800000 */
.L_x_74:
        /* <DEDUP_REMOVED lines=10> */
.L_x_77:
[----:B------:R-:W-:Y:S05]  /*5210*/  BSYNC B1 ;  /* 0x0000000000017941 */ /* 0x000fea0003800000 */
.L_x_76:
        /* <DEDUP_REMOVED lines=10> */
.L_x_79:
[----:B------:R-:W-:Y:S05]  /*52c0*/  BSYNC B1 ;  /* 0x0000000000017941 */ /* 0x000fea0003800000 */
.L_x_78:
        /* <DEDUP_REMOVED lines=9> */
.L_x_81:
[----:B------:R-:W-:Y:S05]  /*5360*/  BSYNC B1 ;  /* 0x0000000000017941 */ /* 0x000fea0003800000 */
.L_x_80:
        /* <DEDUP_REMOVED lines=9> */
.L_x_83:
[----:B------:R-:W-:Y:S05]  /*5400*/  BSYNC B1 ;  /* 0x0000000000017941 */ /* 0x000fea0003800000 */
.L_x_82:
        /* <DEDUP_REMOVED lines=10> */
.L_x_85:
[----:B------:R-:W-:Y:S05]  /*54b0*/  BSYNC B1 ;  /* 0x0000000000017941 */ /* 0x000fea0003800000 */
.L_x_84:
        /* <DEDUP_REMOVED lines=10> */
.L_x_87:
[----:B------:R-:W-:Y:S05]  /*5560*/  BSYNC B1 ;  /* 0x0000000000017941 */ /* 0x000fea0003800000 */
.L_x_86:
        /* <DEDUP_REMOVED lines=9> */
.L_x_89:
[----:B------:R-:W-:Y:S05]  /*5600*/  BSYNC B1 ;  /* 0x0000000000017941 */ /* 0x000fea0003800000 */
.L_x_88:
        /* <DEDUP_REMOVED lines=9> */
.L_x_91:
[----:B------:R-:W-:Y:S05]  /*56a0*/  BSYNC B1 ;  /* 0x0000000000017941 */ /* 0x000fea0003800000 */
.L_x_90:
        /* <DEDUP_REMOVED lines=10> */
.L_x_93:
[----:B------:R-:W-:Y:S05]  /*5750*/  BSYNC B1 ;  /* 0x0000000000017941 */ /* 0x000fea0003800000 */
.L_x_92:
        /* <DEDUP_REMOVED lines=10> */
.L_x_95:
[----:B------:R-:W-:Y:S05]  /*5800*/  BSYNC B1 ;  /* 0x0000000000017941 */ /* 0x000fea0003800000 */
.L_x_94:
        /* <DEDUP_REMOVED lines=9> */
.L_x_97:
[----:B------:R-:W-:Y:S05]  /*58a0*/  BSYNC B1 ;  /* 0x0000000000017941 */ /* 0x000fea0003800000 */
.L_x_96:
        /* <DEDUP_REMOVED lines=9> */
.L_x_99:
[----:B------:R-:W-:Y:S05]  /*5940*/  BSYNC B1 ;  /* 0x0000000000017941 */ /* 0x000fea0003800000 */
.L_x_98:
        /* <DEDUP_REMOVED lines=10> */
.L_x_101:
[----:B------:R-:W-:Y:S05]  /*59f0*/  BSYNC B1 ;  /* 0x0000000000017941 */ /* 0x000fea0003800000 */
.L_x_100:
        /* <DEDUP_REMOVED lines=10> */
.L_x_103:
[----:B------:R-:W-:Y:S05]  /*5aa0*/  BSYNC B1 ;  /* 0x0000000000017941 */ /* 0x000fea0003800000 */
.L_x_102:
        /* <DEDUP_REMOVED lines=9> */
.L_x_105:
[----:B------:R-:W-:Y:S05]  /*5b40*/  BSYNC B1 ;  /* 0x0000000000017941 */ /* 0x000fea0003800000 */
.L_x_104:
        /* <DEDUP_REMOVED lines=9> */
.L_x_107:
[----:B------:R-:W-:Y:S05]  /*5be0*/  BSYNC B1 ;  /* 0x0000000000017941 */ /* 0x000fea0003800000 */
.L_x_106:
        /* <DEDUP_REMOVED lines=10> */
.L_x_109:
[----:B------:R-:W-:Y:S05]  /*5c90*/  BSYNC B1 ;  /* 0x0000000000017941 */ /* 0x000fea0003800000 */
.L_x_108:
        /* <DEDUP_REMOVED lines=10> */
.L_x_111:
[----:B------:R-:W-:Y:S05]  /*5d40*/  BSYNC B1 ;  /* 0x0000000000017941 */ /* 0x000fea0003800000 */
.L_x_110:
        /* <DEDUP_REMOVED lines=9> */
.L_x_113:
[----:B------:R-:W-:Y:S05]  /*5de0*/  BSYNC B1 ;  /* 0x0000000000017941 */ /* 0x000fea0003800000 */
.L_x_112:
        /* <DEDUP_REMOVED lines=9> */
.L_x_115:
[----:B------:R-:W-:Y:S05]  /*5e80*/  BSYNC B1 ;  /* 0x0000000000017941 */ /* 0x000fea0003800000 */
.L_x_114:
        /* <DEDUP_REMOVED lines=10> */
.L_x_117:
[----:B------:R-:W-:Y:S05]  /*5f30*/  BSYNC B1 ;  /* 0x0000000000017941 */ /* 0x000fea0003800000 */
.L_x_116:
        /* <DEDUP_REMOVED lines=10> */
.L_x_119:
[----:B------:R-:W-:Y:S05]  /*5fe0*/  BSYNC B1 ;  /* 0x0000000000017941 */ /* 0x000fea0003800000 */
.L_x_118:
        /* <DEDUP_REMOVED lines=9> */
.L_x_121:
[----:B------:R-:W-:Y:S05]  /*6080*/  BSYNC B1 ;  /* 0x0000000000017941 */ /* 0x000fea0003800000 */
.L_x_120:
        /* <DEDUP_REMOVED lines=9> */
.L_x_123:
[----:B------:R-:W-:Y:S05]  /*6120*/  BSYNC B1 ;  /* 0x0000000000017941 */ /* 0x000fea0003800000 */
.L_x_122:
        /* <DEDUP_REMOVED lines=10> */
.L_x_125:
[----:B------:R-:W-:Y:S05]  /*61d0*/  BSYNC B1 ;  /* 0x0000000000017941 */ /* 0x000fea0003800000 */
.L_x_124:
        /* <DEDUP_REMOVED lines=10> */
.L_x_127:
[----:B------:R-:W-:Y:S05]  /*6280*/  BSYNC B1 ;  /* 0x0000000000017941 */ /* 0x000fea0003800000 */
.L_x_126:
        /* <DEDUP_REMOVED lines=9> */
.L_x_129:
[----:B------:R-:W-:Y:S05]  /*6320*/  BSYNC B1 ;  /* 0x0000000000017941 */ /* 0x000fea0003800000 */
.L_x_128:
        /* <DEDUP_REMOVED lines=9> */
.L_x_131:
[----:B------:R-:W-:Y:S05]  /*63c0*/  BSYNC B1 ;  /* 0x0000000000017941 */ /* 0x000fea0003800000 */
.L_x_130:
        /* <DEDUP_REMOVED lines=10> */
.L_x_133:
[----:B------:R-:W-:Y:S05]  /*6470*/  BSYNC B1 ;  /* 0x0000000000017941 */ /* 0x000fea0003800000 */
.L_x_132:
        /* <DEDUP_REMOVED lines=10> */
.L_x_135:
[----:B------:R-:W-:Y:S05]  /*6520*/  BSYNC B1 ;  /* 0x0000000000017941 */ /* 0x000fea0003800000 */
.L_x_134:
        /* <DEDUP_REMOVED lines=9> */
.L_x_137:
[----:B------:R-:W-:Y:S05]  /*65c0*/  BSYNC B1 ;  /* 0x0000000000017941 */ /* 0x000fea0003800000 */
.L_x_136:
        /* <DEDUP_REMOVED lines=9> */
.L_x_139:
[----:B------:R-:W-:Y:S05]  /*6660*/  BSYNC B1 ;  /* 0x0000000000017941 */ /* 0x000fea0003800000 */
.L_x_138:
        /* <DEDUP_REMOVED lines=10> */
.L_x_141:
[----:B------:R-:W-:Y:S05]  /*6710*/  BSYNC B1 ;  /* 0x0000000000017941 */ /* 0x000fea0003800000 */
.L_x_140:
        /* <DEDUP_REMOVED lines=10> */
.L_x_143:
[----:B------:R-:W-:Y:S05]  /*67c0*/  BSYNC B1 ;  /* 0x0000000000017941 */ /* 0x000fea0003800000 */
.L_x_142:
        /* <DEDUP_REMOVED lines=9> */
.L_x_145:
[----:B------:R-:W-:Y:S05]  /*6860*/  BSYNC B1 ;  /* 0x0000000000017941 */ /* 0x000fea0003800000 */
.L_x_144:
        /* <DEDUP_REMOVED lines=9> */
.L_x_147:
[----:B------:R-:W-:Y:S05]  /*6900*/  BSYNC B1 ;  /* 0x0000000000017941 */ /* 0x000fea0003800000 */
.L_x_146:
        /* <DEDUP_REMOVED lines=10> */
.L_x_149:
[----:B------:R-:W-:Y:S05]  /*69b0*/  BSYNC B1 ;  /* 0x0000000000017941 */ /* 0x000fea0003800000 */
.L_x_148:
        /* <DEDUP_REMOVED lines=10> */
.L_x_151:
[----:B------:R-:W-:Y:S05]  /*6a60*/  BSYNC B1 ;  /* 0x0000000000017941 */ /* 0x000fea0003800000 */
.L_x_150:
        /* <DEDUP_REMOVED lines=9> */
.L_x_153:
[----:B------:R-:W-:Y:S05]  /*6b00*/  BSYNC B1 ;  /* 0x0000000000017941 */ /* 0x000fea0003800000 */
.L_x_152:
        /* <DEDUP_REMOVED lines=9> */
.L_x_155:
[----:B------:R-:W-:Y:S05]  /*6ba0*/  BSYNC B1 ;  /* 0x0000000000017941 */ /* 0x000fea0003800000 */
.L_x_154:
        /* <DEDUP_REMOVED lines=10> */
.L_x_157:
[----:B------:R-:W-:Y:S05]  /*6c50*/  BSYNC B1 ;  /* 0x0000000000017941 */ /* 0x000fea0003800000 */
.L_x_156:
        /* <DEDUP_REMOVED lines=10> */
.L_x_159:
[----:B------:R-:W-:Y:S05]  /*6d00*/  BSYNC B1 ;  /* 0x0000000000017941 */ /* 0x000fea0003800000 */
.L_x_158:
        /* <DEDUP_REMOVED lines=9> */
.L_x_161:
[----:B------:R-:W-:Y:S05]  /*6da0*/  BSYNC B1 ;  /* 0x0000000000017941 */ /* 0x000fea0003800000 */
.L_x_160:
        /* <DEDUP_REMOVED lines=9> */
.L_x_163:
[----:B------:R-:W-:Y:S05]  /*6e40*/  BSYNC B1 ;  /* 0x0000000000017941 */ /* 0x000fea0003800000 */
.L_x_162:
        /* <DEDUP_REMOVED lines=10> */
.L_x_165:
[----:B------:R-:W-:Y:S05]  /*6ef0*/  BSYNC B1 ;  /* 0x0000000000017941 */ /* 0x000fea0003800000 */
.L_x_164:
        /* <DEDUP_REMOVED lines=10> */
.L_x_167:
[----:B------:R-:W-:Y:S05]  /*6fa0*/  BSYNC B1 ;  /* 0x0000000000017941 */ /* 0x000fea0003800000 */
.L_x_166:
        /* <DEDUP_REMOVED lines=9> */
.L_x_169:
[----:B------:R-:W-:Y:S05]  /*7040*/  BSYNC B1 ;  /* 0x0000000000017941 */ /* 0x000fea0003800000 */
.L_x_168:
        /* <DEDUP_REMOVED lines=9> */
.L_x_171:
[----:B------:R-:W-:Y:S05]  /*70e0*/  BSYNC B1 ;  /* 0x0000000000017941 */ /* 0x000fea0003800000 */
.L_x_170:
        /* <DEDUP_REMOVED lines=10> */
.L_x_173:
[----:B------:R-:W-:Y:S05]  /*7190*/  BSYNC B1 ;  /* 0x0000000000017941 */ /* 0x000fea0003800000 */
.L_x_172:
        /* <DEDUP_REMOVED lines=10> */
.L_x_175:
[----:B------:R-:W-:Y:S05]  /*7240*/  BSYNC B1 ;  /* 0x0000000000017941 */ /* 0x000fea0003800000 */
.L_x_174:
        /* <DEDUP_REMOVED lines=9> */
.L_x_177:
[----:B------:R-:W-:Y:S05]  /*72e0*/  BSYNC B1 ;  /* 0x0000000000017941 */ /* 0x000fea0003800000 */
.L_x_176:
        /* <DEDUP_REMOVED lines=9> */
.L_x_179:
[----:B------:R-:W-:Y:S05]  /*7380*/  BSYNC B1 ;  /* 0x0000000000017941 */ /* 0x000fea0003800000 */
.L_x_178:
        /* <DEDUP_REMOVED lines=10> */
.L_x_181:
[----:B------:R-:W-:Y:S05]  /*7430*/  BSYNC B1 ;  /* 0x0000000000017941 */ /* 0x000fea0003800000 */
.L_x_180:
        /* <DEDUP_REMOVED lines=10> */
.L_x_183:
[----:B------:R-:W-:Y:S05]  /*74e0*/  BSYNC B1 ;  /* 0x0000000000017941 */ /* 0x000fea0003800000 */
.L_x_182:
        /* <DEDUP_REMOVED lines=9> */
.L_x_185:
[----:B------:R-:W-:Y:S05]  /*7580*/  BSYNC B1 ;  /* 0x0000000000017941 */ /* 0x000fea0003800000 */
.L_x_184:
        /* <DEDUP_REMOVED lines=9> */
.L_x_187:
[----:B------:R-:W-:Y:S05]  /*7620*/  BSYNC B1 ;  /* 0x0000000000017941 */ /* 0x000fea0003800000 */
.L_x_186:
        /* <DEDUP_REMOVED lines=10> */
.L_x_189:
[----:B------:R-:W-:Y:S05]  /*76d0*/  BSYNC B1 ;  /* 0x0000000000017941 */ /* 0x000fea0003800000 */
.L_x_188:
        /* <DEDUP_REMOVED lines=10> */
.L_x_191:
[----:B------:R-:W-:Y:S05]  /*7780*/  BSYNC B1 ;  /* 0x0000000000017941 */ /* 0x000fea0003800000 */
.L_x_190:
        /* <DEDUP_REMOVED lines=9> */
.L_x_193:
[----:B------:R-:W-:Y:S05]  /*7820*/  BSYNC B1 ;  /* 0x0000000000017941 */ /* 0x000fea0003800000 */
.L_x_192:
        /* <DEDUP_REMOVED lines=9> */
.L_x_195:
[----:B------:R-:W-:Y:S05]  /*78c0*/  BSYNC B1 ;  /* 0x0000000000017941 */ /* 0x000fea0003800000 */
.L_x_194:
        /* <DEDUP_REMOVED lines=10> */
.L_x_197:
[----:B------:R-:W-:Y:S05]  /*7970*/  BSYNC B1 ;  /* 0x0000000000017941 */ /* 0x000fea0003800000 */
.L_x_196:
        /* <DEDUP_REMOVED lines=10> */
.L_x_199:
[----:B------:R-:W-:Y:S05]  /*7a20*/  BSYNC B1 ;  /* 0x0000000000017941 */ /* 0x000fea0003800000 */
.L_x_198:
        /* <DEDUP_REMOVED lines=9> */
.L_x_201:
[----:B------:R-:W-:Y:S05]  /*7ac0*/  BSYNC B1 ;  /* 0x0000000000017941 */ /* 0x000fea0003800000 */
.L_x_200:
        /* <DEDUP_REMOVED lines=9> */
.L_x_203:
[----:B------:R-:W-:Y:S05]  /*7b60*/  BSYNC B1 ;  /* 0x0000000000017941 */ /* 0x000fea0003800000 */
.L_x_202:
        /* <DEDUP_REMOVED lines=10> */
.L_x_205:
[----:B------:R-:W-:Y:S05]  /*7c10*/  BSYNC B1 ;  /* 0x0000000000017941 */ /* 0x000fea0003800000 */
.L_x_204:
        /* <DEDUP_REMOVED lines=10> */
.L_x_207:
[----:B------:R-:W-:Y:S05]  /*7cc0*/  BSYNC B1 ;  /* 0x0000000000017941 */ /* 0x000fea0003800000 */
.L_x_206:
        /* <DEDUP_REMOVED lines=9> */
.L_x_209:
[----:B------:R-:W-:Y:S05]  /*7d60*/  BSYNC B1 ;  /* 0x0000000000017941 */ /* 0x000fea0003800000 */
.L_x_208:
[----:B0----5:R-:W-:Y:S01]  /*7d70*/  HADD2.F32 R0, -RZ, R19.H0_H0 ;  /* 0x20000013ff007230 */ /* 0x021fe20000004100 */
[----:B------:R-:W-:Y:S01]  /*7d80*/  ISETP.GT.AND P0, PT, R3, 0x8, P0 ;  /* 0x000000080300780c */ /* 0x000fe20000704270 */
[----:B-1-34-:R-:W-:Y:S01]  /*7d90*/  @P1 IMAD.MOV.U32 R6, RZ, RZ, R10 ;  /* 0x000000ffff061224 */ /* 0x01afe200078e000a */
[----:B------:R-:W-:Y:S02]  /*7da0*/  BSSY B1, `(.L_x_210) ;  /* 0x0000009000017945 */ /* 0x000fe40003800000 */
[----:B------:R-:W-:-:S04]  /*7db0*/  FMUL R7, R0, R115 ;  /* 0x0000007300077220 */ /* 0x000fc80000400000 */
[----:B------:R-:W-:-:S05]  /*7dc0*/  FFMA R7, R30, R114, R7 ;  /* 0x000000721e077223 */ /* 0x000fca0000000007 */
[----:B------:R-:W-:-:S04]  /*7dd0*/  F2FP.F16.F32.PACK_AB R7, RZ, R7 ;  /* 0x00000007ff07723e */ /* 0x000fc800000000ff */
[----:B------:R-:W-:Y:S01]  /*7de0*/  PRMT R0, R7, 0x7610, R0 ;  /* 0x0000761007007816 */ /* 0x000fe20000000000 */
[----:B------:R-:W-:-:S05]  /*7df0*/  @P1 IMAD.MOV.U32 R7, RZ, RZ, R11 ;  /* 0x000000ffff071224 */ /* 0x000fca00078e000b */
[----:B------:R0:W-:Y:S01]  /*7e00*/  @P1 STG.E.U16 desc[UR44][R6.64+0x150], R0 ;  /* 0x0001500006001986 */ /* 0x0001e2000c10152c */
[----:B------:R-:W-:Y:S05]  /*7e10*/  @!P0 BRA `(.L_x_211) ;  /* 0x0000000000048947 */ /* 0x000fea0003800000 */
[----:B------:R1:W5:Y:S02]  /*7e20*/  LDG.E.LTC128B.U16 R19, desc[UR44][R4.64+0x152] ;  /* 0x0001522c04137981 */ /* 0x000364000c1e1520 */
.L_x_211:
[----:B------:R-:W-:Y:S05]  /*7e30*/  BSYNC B1 ;  /* 0x0000000000017941 */ /* 0x000fea0003800000 */
.L_x_210:
[----:B------:R-:W-:Y:S05]  /*7e40*/  @!P0 BRA `(.L_x_212) ;  /* 0x0000001c00c08947 */ /* 0x000fea0003800000 */
[----:B0----5:R-:W-:-:S05]  /*7e50*/  HADD2.F32 R0, -RZ, R19.H0_H0 ;  /* 0x20000013ff007230 */ /* 0x021fca0000004100 */
[----:B------:R-:W-:-:S04]  /*7e60*/  FMUL R0, R0, R115 ;  /* 0x0000007300007220 */ /* 0x000fc80000400000 */
[----:B------:R-:W-:-:S05]  /*7e70*/  FFMA R0, R31, R114, R0 ;  /* 0x000000721f007223 */ /* 0x000fca0000000000 */
[----:B------:R-:W-:-:S05]  /*7e80*/  F2FP.F16.F32.PACK_AB R0, RZ, R0 ;  /* 0x00000000ff00723e */ /* 0x000fca00000000ff */
[----:B------:R3:W-:Y:S01]  /*7e90*/  STG.E.U16 desc[UR44][R10.64+0x152], R0 ;  /* 0x000152000a007986 */ /* 0x0007e2000c10152c */
[----:B------:R-:W-:Y:S05]  /*7ea0*/  BRA `(.L_x_212) ;  /* 0x0000001c00a87947 */ /* 0x000fea0003800000 */
.L_x_39:
[----:B------:R-:W-:Y:S01]  /*7eb0*/  ULDC.64 UR4, c[0x0][0x5c0] ;  /* 0x0001700000047ab9 */ /* 0x000fe20000000a00 */
[----:B------:R-:W-:Y:S01]  /*7ec0*/  ISETP.GT.AND P3, PT, R0, 0x1, PT ;  /* 0x000000010000780c */ /* 0x000fe20003f64270 */
[-C--:B------:R-:W-:Y:S01]  /*7ed0*/  FMUL R104, R104, R114.reuse ;  /* 0x0000007268687220 */ /* 0x080fe20000400000 */
[----:B------:R-:W-:Y:S01]  /*7ee0*/  LEA R8, P0, R6, UR4, 0x1 ;  /* 0x0000000406087c11 */ /* 0x000fe2000f8008ff */
[-C--:B------:R-:W-:Y:S01]  /*7ef0*/  FMUL R105, R105, R114.reuse ;  /* 0x0000007269697220 */ /* 0x080fe20000400000 */
[----:B------:R-:W-:Y:S01]  /*7f00*/  SHF.L.U64.HI R5, R4, 0x4, R5 ;  /* 0x0000000404057819 */ /* 0x000fe20000010205 */
[-C--:B------:R-:W-:Y:S01]  /*7f10*/  FMUL R106, R106, R114.reuse ;  /* 0x000000726a6a7220 */ /* 0x080fe20000400000 */
[----:B------:R-:W-:Y:S01]  /*7f20*/  LEA.HI.X R9, R6, UR5, R139, 0x1, P0 ;  /* 0x0000000506097c11 */ /* 0x000fe200080f0c8b */
[-C--:B------:R-:W-:Y:S01]  /*7f30*/  FMUL R107, R107, R114.reuse ;  /* 0x000000726b6b7220 */ /* 0x080fe20000400000 */
[----:B------:R-:W-:Y:S01]  /*7f40*/  ISETP.GT.AND P0, PT, R3, RZ, P3 ;  /* 0x000000ff0300720c */ /* 0x000fe20001f04270 */
[----:B------:R-:W-:Y:S01]  /*7f50*/  FMUL R108, R108, R114 ;  /* 0x000000726c6c7220 */ /* 0x000fe20000400000 */
[----:B------:R-:W-:Y:S01]  /*7f60*/  F2FP.F16.F32.PACK_AB R104, RZ, R104 ;  /* 0x00000068ff68723e */ /* 0x000fe200000000ff */
[-C--:B------:R-:W-:Y:S01]  /*7f70*/  FMUL R109, R109, R114.reuse ;  /* 0x000000726d6d7220 */ /* 0x080fe20000400000 */
[----:B------:R-:W-:Y:S01]  /*7f80*/  F2FP.F16.F32.PACK_AB R105, RZ, R105 ;  /* 0x00000069ff69723e */ /* 0x000fe200000000ff */
[----:B------:R-:W-:Y:S01]  /*7f90*/  FMUL R110, R110, R114 ;  /* 0x000000726e6e7220 */ /* 0x000fe20000400000 */
[----:B------:R-:W-:Y:S01]  /*7fa0*/  LEA R4, P4, R4, R8, 0x4 ;  /* 0x0000000804047211 */ /* 0x000fe200078820ff */
[----:B------:R-:W-:Y:S01]  /*7fb0*/  @P2 STG.E.U16 desc[UR44][R8.64], R104 ;  /* 0x0000006808002986 */ /* 0x000fe2000c10152c */
[----:B------:R-:W-:Y:S01]  /*7fc0*/  ISETP.GT.AND P2, PT, R0, 0x8, PT ;  /* 0x000000080000780c */ /* 0x000fe20003f44270 */
[----:B------:R-:W-:Y:S01]  /*7fd0*/  FMUL R111, R111, R114 ;  /* 0x000000726f6f7220 */ /* 0x000fe20000400000 */
[----:B------:R-:W-:Y:S01]  /*7fe0*/  ISETP.GT.AND P1, PT, R3, 0x8, P1 ;  /* 0x000000080300780c */ /* 0x000fe20000f24270 */
[--C-:B------:R-:W-:Y:S01]  /*7ff0*/  IMAD.X R5, R5, 0x1, R9.reuse, P4 ;  /* 0x0000000105057824 */ /* 0x100fe200020e0609 */
[C---:B------:R-:W-:Y:S01]  /*8000*/  ISETP.GT.AND P5, PT, R3.reuse, RZ, P2 ;  /* 0x000000ff0300720c */ /* 0x040fe200017a4270 */
[--C-:B------:R-:W-:Y:S01]  /*8010*/  @P0 IMAD.MOV.U32 R6, RZ, RZ, R8.reuse ;  /* 0x000000ffff060224 */ /* 0x100fe200078e0008 */
[----:B------:R-:W-:Y:S01]  /*8020*/  ISETP.GT.AND P3, PT, R3, 0x8, P3 ;  /* 0x000000080300780c */ /* 0x000fe20001f64270 */
[--C-:B------:R-:W-:Y:S01]  /*8030*/  @P0 IMAD.MOV.U32 R7, RZ, RZ, R9.reuse ;  /* 0x000000ffff070224 */ /* 0x100fe200078e0009 */
[----:B------:R-:W-:Y:S01]  /*8040*/  F2FP.F16.F32.PACK_AB R106, RZ, R106 ;  /* 0x0000006aff6a723e */ /* 0x000fe200000000ff */
[-C--:B------:R-:W-:Y:S01]  /*8050*/  FMUL R96, R96, R114.reuse ;  /* 0x0000007260607220 */ /* 0x080fe20000400000 */
[----:B------:R-:W-:Y:S01]  /*8060*/  F2FP.F16.F32.PACK_AB R107, RZ, R107 ;  /* 0x0000006bff6b723e */ /* 0x000fe200000000ff */
[-C--:B------:R-:W-:Y:S01]  /*8070*/  FMUL R97, R97, R114.reuse ;  /* 0x0000007261617220 */ /* 0x080fe20000400000 */
[----:B------:R0:W-:Y:S01]  /*8080*/  @P0 STG.E.U16 desc[UR44][R6.64+0x2], R105 ;  /* 0x0000026906000986 */ /* 0x0001e2000c10152c */
[----:B------:R-:W-:Y:S01]  /*8090*/  ISETP.GT.AND P0, PT, R0, 0x9, PT ;  /* 0x000000090000780c */ /* 0x000fe20003f04270 */
[----:B------:R-:W-:Y:S01]  /*80a0*/  FMUL R98, R98, R114 ;  /* 0x0000007262627220 */ /* 0x000fe20000400000 */
[----:B------:R-:W-:Y:S01]  /*80b0*/  F2FP.F16.F32.PACK_AB R108, RZ, R108 ;  /* 0x0000006cff6c723e */ /* 0x000fe200000000ff */
[----:B------:R-:W-:Y:S01]  /*80c0*/  @P1 STG.E.U16 desc[UR44][R4.64], R106 ;  /* 0x0000006a04001986 */ /* 0x000fe2000c10152c */
[----:B------:R-:W-:Y:S01]  /*80d0*/  ISETP.GT.AND P4, PT, R3, RZ, P0 ;  /* 0x000000ff0300720c */ /* 0x000fe20000784270 */
[-C--:B------:R-:W-:Y:S01]  /*80e0*/  FMUL R99, R99, R114.reuse ;  /* 0x0000007263637220 */ /* 0x080fe20000400000 */
[----:B------:R-:W-:Y:S01]  /*80f0*/  ISETP.GT.AND P1, PT, R0, 0x10, PT ;  /* 0x000000100000780c */ /* 0x000fe20003f24270 */
[----:B------:R-:W-:Y:S01]  /*8100*/  @P3 STG.E.U16 desc[UR44][R4.64+0x2], R107 ;  /* 0x0000026b04003986 */ /* 0x000fe2000c10152c */
[----:B------:R-:W-:Y:S01]  /*8110*/  F2FP.F16.F32.PACK_AB R109, RZ, R109 ;  /* 0x0000006dff6d723e */ /* 0x000fe200000000ff */
[-C--:B------:R-:W-:Y:S01]  /*8120*/  FMUL R100, R100, R114.reuse ;  /* 0x0000007264647220 */ /* 0x080fe20000400000 */
[C---:B------:R-:W-:Y:S01]  /*8130*/  ISETP.GT.AND P2, PT, R3.reuse, 0x8, P2 ;  /* 0x000000080300780c */ /* 0x040fe20001744270 */
[--C-:B0-----:R-:W-:Y:S01]  /*8140*/  @P5 IMAD.MOV.U32 R6, RZ, RZ, R8.reuse ;  /* 0x000000ffff065224 */ /* 0x101fe200078e0008 */
[----:B------:R-:W-:Y:S01]  /*8150*/  ISETP.GT.AND P3, PT, R3, 0x8, P0 ;  /* 0x000000080300780c */ /* 0x000fe20000764270 */
[--C-:B------:R-:W-:Y:S01]  /*8160*/  @P5 IMAD.MOV.U32 R7, RZ, RZ, R9.reuse ;  /* 0x000000ffff075224 */ /* 0x100fe200078e0009 */
[----:B------:R-:W-:Y:S01]  /*8170*/  ISETP.GT.AND P0, PT, R0, 0x11, PT ;  /* 0x000000110000780c */ /* 0x000fe20003f04270 */
[----:B------:R-:W-:Y:S01]  /*8180*/  FMUL R101, R101, R114 ;  /* 0x0000007265657220 */ /* 0x000fe20000400000 */
[----:B------:R-:W-:Y:S01]  /*8190*/  F2FP.F16.F32.PACK_AB R110, RZ, R110 ;  /* 0x0000006eff6e723e */ /* 0x000fe200000000ff */
[-C--:B------:R-:W-:Y:S01]  /*81a0*/  FMUL R102, R102, R114.reuse ;  /* 0x0000007266667220 */ /* 0x080fe20000400000 */
[----:B------:R0:W-:Y:S01]  /*81b0*/  @P5 STG.E.U16 desc[UR44][R6.64+0x10], R108 ;  /* 0x0000106c06005986 */ /* 0x0001e2000c10152c */
[----:B------:R-:W-:Y:S01]  /*81c0*/  ISETP.GT.AND P5, PT, R3, RZ, P1 ;  /* 0x000000ff0300720c */ /* 0x000fe20000fa4270 */
[-C--:B------:R-:W-:Y:S01]  /*81d0*/  FMUL R103, R103, R114.reuse ;  /* 0x0000007267677220 */ /* 0x080fe20000400000 */
[----:B------:R-:W-:Y:S01]  /*81e0*/  F2FP.F16.F32.PACK_AB R111, RZ, R111 ;  /* 0x0000006fff6f723e */ /* 0x000fe200000000ff */
[----:B------:R-:W-:Y:S01]  /*81f0*/  FMUL R88, R88, R114 ;  /* 0x0000007258587220 */ /* 0x000fe20000400000 */
[----:B------:R-:W-:Y:S01]  /*8200*/  F2FP.F16.F32.PACK_AB R96, RZ, R96 ;  /* 0x00000060ff60723e */ /* 0x000fe200000000ff */
[-C--:B------:R-:W-:Y:S01]  /*8210*/  FMUL R89, R89, R114.reuse ;  /* 0x0000007259597220 */ /* 0x080fe20000400000 */
[----:B------:R-:W-:Y:S01]  /*8220*/  F2FP.F16.F32.PACK_AB R97, RZ, R97 ;  /* 0x00000061ff61723e */ /* 0x000fe200000000ff */
[-C--:B------:R-:W-:Y:S01]  /*8230*/  FMUL R90, R90, R114.reuse ;  /* 0x000000725a5a7220 */ /* 0x080fe20000400000 */
[----:B------:R-:W-:Y:S01]  /*8240*/  ISETP.GT.AND P1, PT, R3, 0x8, P1 ;  /* 0x000000080300780c */ /* 0x000fe20000f24270 */
[----:B------:R-:W-:Y:S01]  /*8250*/  FMUL R91, R91, R114 ;  /* 0x000000725b5b7220 */ /* 0x000fe20000400000 */
[----:B------:R-:W-:Y:S01]  /*8260*/  F2FP.F16.F32.PACK_AB R98, RZ, R98 ;  /* 0x00000062ff62723e */ /* 0x000fe200000000ff */
[--C-:B0-----:R-:W-:Y:S01]  /*8270*/  @P4 IMAD.MOV.U32 R6, RZ, RZ, R8.reuse ;  /* 0x000000ffff064224 */ /* 0x101fe200078e0008 */
[----:B------:R-:W-:Y:S01]  /*8280*/  F2FP.F16.F32.PACK_AB R99, RZ, R99 ;  /* 0x00000063ff63723e */ /* 0x000fe200000000ff */
[--C-:B------:R-:W-:Y:S01]  /*8290*/  @P4 IMAD.MOV.U32 R7, RZ, RZ, R9.reuse ;  /* 0x000000ffff074224 */ /* 0x100fe200078e0009 */
[----:B------:R-:W-:Y:S01]  /*82a0*/  F2FP.F16.F32.PACK_AB R100, RZ, R100 ;  /* 0x00000064ff64723e */ /* 0x000fe200000000ff */
[-C--:B------:R-:W-:Y:S01]  /*82b0*/  FMUL R92, R92, R114.reuse ;  /* 0x000000725c5c7220 */ /* 0x080fe20000400000 */
[----:B------:R-:W-:Y:S01]  /*82c0*/  F2FP.F16.F32.PACK_AB R101, RZ, R101 ;  /* 0x00000065ff65723e */ /* 0x000fe200000000ff */
[-C--:B------:R-:W-:Y:S01]  /*82d0*/  FMUL R93, R93, R114.reuse ;  /* 0x000000725d5d7220 */ /* 0x080fe20000400000 */
[----:B------:R0:W-:Y:S01]  /*82e0*/  @P4 STG.E.U16 desc[UR44][R6.64+0x12], R109 ;  /* 0x0000126d06004986 */ /* 0x0001e2000c10152c */
[----:B------:R-:W-:Y:S01]  /*82f0*/  ISETP.GT.AND P4, PT, R3, RZ, P0 ;  /* 0x000000ff0300720c */ /* 0x000fe20000784270 */
[----:B------:R-:W-:Y:S01]  /*8300*/  FMUL R94, R94, R114 ;  /* 0x000000725e5e7220 */ /* 0x000fe20000400000 */
[----:B------:R-:W-:Y:S01]  /*8310*/  F2FP.F16.F32.PACK_AB R102, RZ, R102 ;  /* 0x00000066ff66723e */ /* 0x000fe200000000ff */
[----:B------:R-:W-:Y:S01]  /*8320*/  @P2 STG.E.U16 desc[UR44][R4.64+0x10], R110 ;  /* 0x0000106e04002986 */ /* 0x000fe2000c10152c */
[----:B------:R-:W-:Y:S01]  /*8330*/  ISETP.GT.AND P2, PT, R0, 0x18, PT ;  /* 0x000000180000780c */ /* 0x000fe20003f44270 */
[-C--:B------:R-:W-:Y:S01]  /*8340*/  FMUL R95, R95, R114.reuse ;  /* 0x000000725f5f7220 */ /* 0x080fe20000400000 */
[----:B------:R-:W-:Y:S01]  /*8350*/  F2FP.F16.F32.PACK_AB R103, RZ, R103 ;  /* 0x00000067ff67723e */ /* 0x000fe200000000ff */
[----:B------:R-:W-:Y:S01]  /*8360*/  @P3 STG.E.U16 desc[UR44][R4.64+0x12], R111 ;  /* 0x0000126f04003986 */ /* 0x000fe2000c10152c */
[----:B------:R-:W-:Y:S01]  /*8370*/  ISETP.GT.AND P3, PT, R3, 0x8, P0 ;  /* 0x000000080300780c */ /* 0x000fe20000764270 */
[----:B------:R-:W-:Y:S01]  /*8380*/  FMUL R80, R80, R114 ;  /* 0x0000007250507220 */ /* 0x000fe20000400000 */
[----:B------:R-:W-:Y:S01]  /*8390*/  ISETP.GT.AND P0, PT, R0, 0x19, PT ;  /* 0x000000190000780c */ /* 0x000fe20003f04270 */
[--C-:B0-----:R-:W-:Y:S01]  /*83a0*/  @P5 IMAD.MOV.U32 R6, RZ, RZ, R8.reuse ;  /* 0x000000ffff065224 */ /* 0x101fe200078e0008 */
[----:B------:R-:W-:Y:S01]  /*83b0*/  F2FP.F16.F32.PACK_AB R88, RZ, R88 ;  /* 0x00000058ff58723e */ /* 0x000fe200000000ff */
[--C-:B------:R-:W-:Y:S01]  /*83c0*/  @P5 IMAD.MOV.U32 R7, RZ, RZ, R9.reuse ;  /* 0x000000ffff075224 */ /* 0x100fe200078e0009 */
[----:B------:R-:W-:Y:S01]  /*83d0*/  F2FP.F16.F32.PACK_AB R89, RZ, R89 ;  /* 0x00000059ff59723e */ /* 0x000fe200000000ff */
        /* <DEDUP_REMOVED lines=11> */
[----:B------:R-:W-:Y:S01]  /*8490*/  FMUL R86, R86, R114 ;  /* 0x0000007256567220 */ /* 0x000fe20000400000 */
[----:B------:R-:W-:Y:S01]  /*84a0*/  F2FP.F16.F32.PACK_AB R94, RZ, R94 ;  /* 0x0000005eff5e723e */ /* 0x000fe200000000ff */
[----:B------:R-:W-:Y:S01]  /*84b0*/  FMUL R87, R87, R114 ;  /* 0x0000007257577220 */ /* 0x000fe20000400000 */
[----:B------:R-:W-:Y:S01]  /*84c0*/  F2FP.F16.F32.PACK_AB R95, RZ, R95 ;  /* 0x0000005fff5f723e */ /* 0x000fe200000000ff */
        /* <DEDUP_REMOVED lines=8> */
[C---:B------:R-:W-:Y:S01]  /*8550*/  ISETP.GT.AND P4, PT, R3.reuse, RZ, P0 ;  /* 0x000000ff0300720c */ /* 0x040fe20000784270 */
[-C--:B------:R-:W-:Y:S01]  /*8560*/  FMUL R74, R74, R114.reuse ;  /* 0x000000724a4a7220 */ /* 0x080fe20000400000 */
[----:B------:R-:W-:Y:S01]  /*8570*/  F2FP.F16.F32.PACK_AB R83, RZ, R83 ;  /* 0x00000053ff53723e */ /* 0x000fe200000000ff */
[----:B------:R-:W-:Y:S01]  /*8580*/  @P1 STG.E.U16 desc[UR44][R4.64+0x20], R98 ;  /* 0x0000206204001986 */ /* 0x000fe2000c10152c */
[----:B------:R-:W-:Y:S01]  /*8590*/  ISETP.GT.AND P1, PT, R3, 0x8, P2 ;  /* 0x000000080300780c */ /* 0x000fe20001724270 */
[-C--:B------:R-:W-:Y:S01]  /*85a0*/  FMUL R75, R75, R114.reuse ;  /* 0x000000724b4b7220 */ /* 0x080fe20000400000 */
[----:B------:R-:W-:Y:S01]  /*85b0*/  ISETP.GT.AND P2, PT, R0, 0x20, PT ;  /* 0x000000200000780c */ /* 0x000fe20003f44270 */
        /* <DEDUP_REMOVED lines=156> */
[----:B0-----:R-:W-:Y:S01]  /*8f80*/  @P5 IMAD.MOV.U32 R6, RZ, RZ, R8 ;  /* 0x000000ffff065224 */ /* 0x001fe200078e0008 */
[----:B------:R-:W-:Y:S01]  /*8f90*/  F2FP.F16.F32.PACK_AB R36, RZ, R36 ;  /* 0x00000024ff24723e */ /* 0x000fe200000000ff */
[----:B------:R-:W-:Y:S01]  /*8fa0*/  @P5 IMAD.MOV.U32 R7, RZ, RZ, R9 ;  /* 0x000000ffff075224 */ /* 0x000fe200078e0009 */
[----:B------:R-:W-:Y:S01]  /*8fb0*/  F2FP.F16.F32.PACK_AB R37, RZ, R37 ;  /* 0x00000025ff25723e */ /* 0x000fe200000000ff */
[----:B------:R-:W-:Y:S01]  /*8fc0*/  FMUL R29, R29, R114 ;  /* 0x000000721d1d7220 */ /* 0x000fe20000400000 */
[----:B------:R-:W-:Y:S01]  /*8fd0*/  F2FP.F16.F32.PACK_AB R38, RZ, R38 ;  /* 0x00000026ff26723e */ /* 0x000fe200000000ff */
[-C--:B------:R-:W-:Y:S01]  /*8fe0*/  FMUL R30, R30, R114.reuse ;  /* 0x000000721e1e7220 */ /* 0x080fe20000400000 */
[----:B------:R0:W-:Y:S01]  /*8ff0*/  @P5 STG.E.U16 desc[UR44][R6.64+0x70], R84 ;  /* 0x0000705406005986 */ /* 0x0001e2000c10152c */
[----:B------:R-:W-:Y:S01]  /*9000*/  ISETP.GT.AND P5, PT, R3, RZ, P2 ;  /* 0x000000ff0300720c */ /* 0x000fe200017a4270 */
[----:B------:R-:W-:Y:S01]  /*9010*/  FMUL R31, R31, R114 ;  /* 0x000000721f1f7220 */ /* 0x000fe20000400000 */
[----:B------:R-:W-:-:S02]  /*9020*/  F2FP.F16.F32.PACK_AB R39, RZ, R39 ;  /* 0x00000027ff27723e */ /* 0x000fc400000000ff */
[----:B------:R-:W-:Y:S02]  /*9030*/  F2FP.F16.F32.PACK_AB R24, RZ, R24 ;  /* 0x00000018ff18723e */ /* 0x000fe400000000ff */
[----:B------:R-:W-:Y:S02]  /*9040*/  F2FP.F16.F32.PACK_AB R25, RZ, R25 ;  /* 0x00000019ff19723e */ /* 0x000fe400000000ff */
[----:B------:R-:W-:Y:S02]  /*9050*/  F2FP.F16.F32.PACK_AB R26, RZ, R26 ;  /* 0x0000001aff1a723e */ /* 0x000fe400000000ff */
[----:B------:R-:W-:Y:S01]  /*9060*/  F2FP.F16.F32.PACK_AB R27, RZ, R27 ;  /* 0x0000001bff1b723e */ /* 0x000fe200000000ff */
[----:B0-----:R-:W-:Y:S01]  /*9070*/  @P4 IMAD.MOV.U32 R6, RZ, RZ, R8 ;  /* 0x000000ffff064224 */ /* 0x001fe200078e0008 */
[----:B------:R-:W-:Y:S01]  /*9080*/  F2FP.F16.F32.PACK_AB R28, RZ, R28 ;  /* 0x0000001cff1c723e */ /* 0x000fe200000000ff */
[----:B------:R-:W-:Y:S01]  /*9090*/  @P4 IMAD.MOV.U32 R7, RZ, RZ, R9 ;  /* 0x000000ffff074224 */ /* 0x000fe200078e0009 */
[----:B------:R-:W-:-:S02]  /*90a0*/  F2FP.F16.F32.PACK_AB R29, RZ, R29 ;  /* 0x0000001dff1d723e */ /* 0x000fc400000000ff */
[----:B------:R-:W-:Y:S02]  /*90b0*/  F2FP.F16.F32.PACK_AB R30, RZ, R30 ;  /* 0x0000001eff1e723e */ /* 0x000fe400000000ff */
[----:B------:R0:W-:Y:S01]  /*90c0*/  @P4 STG.E.U16 desc[UR44][R6.64+0x72], R85 ;  /* 0x0000725506004986 */ /* 0x0001e2000c10152c */
[C---:B------:R-:W-:Y:S02]  /*90d0*/  ISETP.GT.AND P4, PT, R3.reuse, RZ, P0 ;  /* 0x000000ff0300720c */ /* 0x040fe40000784270 */
[----:B------:R-:W-:Y:S01]  /*90e0*/  F2FP.F16.F32.PACK_AB R31, RZ, R31 ;  /* 0x0000001fff1f723e */ /* 0x000fe200000000ff */
[----:B------:R-:W-:Y:S01]  /*90f0*/  @P1 STG.E.U16 desc[UR44][R4.64+0x70], R86 ;  /* 0x0000705604001986 */ /* 0x000fe2000c10152c */
[C---:B------:R-:W-:Y:S02]  /*9100*/  ISETP.GT.AND P1, PT, R3.reuse, 0x8, P2 ;  /* 0x000000080300780c */ /* 0x040fe40001724270 */
[----:B------:R-:W-:Y:S01]  /*9110*/  ISETP.GT.AND P2, PT, R0, 0x48, PT ;  /* 0x000000480000780c */ /* 0x000fe20003f44270 */
[----:B------:R-:W-:Y:S01]  /*9120*/  @P3 STG.E.U16 desc[UR44][R4.64+0x72], R87 ;  /* 0x0000725704003986 */ /* 0x000fe2000c10152c */
[----:B------:R-:W-:-:S02]  /*9130*/  ISETP.GT.AND P3, PT, R3, 0x8, P0 ;  /* 0x000000080300780c */ /* 0x000fc40000764270 */
[----:B------:R-:W-:Y:S01]  /*9140*/  ISETP.GT.AND P0, PT, R0, 0x49, PT ;  /* 0x000000490000780c */ /* 0x000fe20003f04270 */
[----:B0-----:R-:W-:Y:S02]  /*9150*/  @P5 IMAD.MOV.U32 R6, RZ, RZ, R8 ;  /* 0x000000ffff065224 */ /* 0x001fe400078e0008 */
[----:B------:R-:W-:-:S05]  /*9160*/  @P5 IMAD.MOV.U32 R7, RZ, RZ, R9 ;  /* 0x000000ffff075224 */ /* 0x000fca00078e0009 */
[----:B------:R0:W-:Y:S01]  /*9170*/  @P5 STG.E.U16 desc[UR44][R6.64+0x80], R72 ;  /* 0x0000804806005986 */ /* 0x0001e2000c10152c */
[----:B------:R-:W-:Y:S01]  /*9180*/  ISETP.GT.AND P5, PT, R3, RZ, P2 ;  /* 0x000000ff0300720c */ /* 0x000fe200017a4270 */
[----:B0-----:R-:W-:Y:S02]  /*9190*/  @P4 IMAD.MOV.U32 R6, RZ, RZ, R8 ;  /* 0x000000ffff064224 */ /* 0x001fe400078e0008 */
[----:B------:R-:W-:-:S05]  /*91a0*/  @P4 IMAD.MOV.U32 R7, RZ, RZ, R9 ;  /* 0x000000ffff074224 */ /* 0x000fca00078e0009 */
[----:B------:R0:W-:Y:S01]  /*91b0*/  @P4 STG.E.U16 desc[UR44][R6.64+0x82], R73 ;  /* 0x0000824906004986 */ /* 0x0001e2000c10152c */
[----:B------:R-:W-:-:S03]  /*91c0*/  ISETP.GT.AND P4, PT, R3, RZ, P0 ;  /* 0x000000ff0300720c */ /* 0x000fc60000784270 */
[----:B------:R-:W-:Y:S01]  /*91d0*/  @P1 STG.E.U16 desc[UR44][R4.64+0x80], R74 ;  /* 0x0000804a04001986 */ /* 0x000fe2000c10152c */
[C---:B------:R-:W-:Y:S02]  /*91e0*/  ISETP.GT.AND P1, PT, R3.reuse, 0x8, P2 ;  /* 0x000000080300780c */ /* 0x040fe40001724270 */
[C---:B------:R-:W-:Y:S01]  /*91f0*/  ISETP.GT.AND P2, PT, R0.reuse, 0x50, PT ;  /* 0x000000500000780c */ /* 0x040fe20003f44270 */
[----:B------:R-:W-:Y:S01]  /*9200*/  @P3 STG.E.U16 desc[UR44][R4.64+0x82], R75 ;  /* 0x0000824b04003986 */ /* 0x000fe2000c10152c */
[----:B------:R-:W-:Y:S02]  /*9210*/  ISETP.GT.AND P3, PT, R3, 0x8, P0 ;  /* 0x000000080300780c */ /* 0x000fe40000764270 */
        /* <DEDUP_REMOVED lines=102> */
[C---:B------:R-:W-:Y:S02]  /*9880*/  ISETP.GT.AND P5, PT, R3.reuse, RZ, P2 ;  /* 0x000000ff0300720c */ /* 0x040fe400017a4270 */
[----:B------:R-:W-:Y:S01]  /*9890*/  ISETP.GT.AND P2, PT, R3, 0x8, P2 ;  /* 0x000000080300780c */ /* 0x000fe20001744270 */
[----:B0-----:R-:W-:Y:S02]  /*98a0*/  @P4 IMAD.MOV.U32 R6, RZ, RZ, R8 ;  /* 0x000000ffff064224 */ /* 0x001fe400078e0008 */
[----:B------:R-:W-:-:S05]  /*98b0*/  @P4 IMAD.MOV.U32 R7, RZ, RZ, R9 ;  /* 0x000000ffff074224 */ /* 0x000fca00078e0009 */
[----:B------:R0:W-:Y:S01]  /*98c0*/  @P4 STG.E.U16 desc[UR44][R6.64+0x102], R41 ;  /* 0x0001022906004986 */ /* 0x0001e2000c10152c */
[C---:B------:R-:W-:Y:S02]  /*98d0*/  ISETP.GT.AND P4, PT, R3.reuse, RZ, P0 ;  /* 0x000000ff0300720c */ /* 0x040fe40000784270 */
[----:B------:R-:W-:Y:S01]  /*98e0*/  ISETP.GT.AND P0, PT, R3, 0x8, P0 ;  /* 0x000000080300780c */ /* 0x000fe20000704270 */
[----:B------:R-:W-:Y:S01]  /*98f0*/  @P1 STG.E.U16 desc[UR44][R4.64+0x100], R42 ;  /* 0x0001002a04001986 */ /* 0x000fe2000c10152c */
[----:B------:R-:W-:-:S03]  /*9900*/  ISETP.GT.AND P1, PT, R0, 0x91, PT ;  /* 0x000000910000780c */ /* 0x000fc60003f24270 */
[----:B------:R-:W-:Y:S01]  /*9910*/  @P3 STG.E.U16 desc[UR44][R4.64+0x102], R43 ;  /* 0x0001022b04003986 */ /* 0x000fe2000c10152c */
        /* <DEDUP_REMOVED lines=9> */
[----:B------:R-:W-:Y:S04]  /*99b0*/  @P2 STG.E.U16 desc[UR44][R4.64+0x110], R46 ;  /* 0x0001102e04002986 */ /* 0x000fe8000c10152c */
[----:B------:R-:W-:Y:S01]  /*99c0*/  @P0 STG.E.U16 desc[UR44][R4.64+0x112], R47 ;  /* 0x0001122f04000986 */ /* 0x000fe2000c10152c */
[----:B------:R-:W-:Y:S01]  /*99d0*/  ISETP.GT.AND P0, PT, R3, 0x8, P3 ;  /* 0x000000080300780c */ /* 0x000fe20001f04270 */
[----:B0-----:R-:W-:Y:S02]  /*99e0*/  @P5 IMAD.MOV.U32 R6, RZ, RZ, R8 ;  /* 0x000000ffff065224 */ /* 0x001fe400078e0008 */
[----:B------:R-:W-:-:S05]  /*99f0*/  @P5 IMAD.MOV.U32 R7, RZ, RZ, R9 ;  /* 0x000000ffff075224 */ /* 0x000fca00078e0009 */
[----:B------:R0:W-:Y:S01]  /*9a00*/  @P5 STG.E.U16 desc[UR44][R6.64+0x120], R32 ;  /* 0x0001202006005986 */ /* 0x0001e2000c10152c */
[----:B------:R-:W-:Y:S02]  /*9a10*/  ISETP.GT.AND P5, PT, R3, 0x8, P1 ;  /* 0x000000080300780c */ /* 0x000fe40000fa4270 */
[----:B------:R-:W-:-:S04]  /*9a20*/  ISETP.GT.AND P1, PT, R0, 0x99, PT ;  /* 0x000000990000780c */ /* 0x000fc80003f24270 */
[----:B------:R-:W-:Y:S01]  /*9a30*/  ISETP.GT.AND P3, PT, R3, RZ, P1 ;  /* 0x000000ff0300720c */ /* 0x000fe20000f64270 */
[----:B0-----:R-:W-:Y:S02]  /*9a40*/  @P4 IMAD.MOV.U32 R6, RZ, RZ, R8 ;  /* 0x000000ffff064224 */ /* 0x001fe400078e0008 */
[----:B------:R-:W-:-:S05]  /*9a50*/  @P4 IMAD.MOV.U32 R7, RZ, RZ, R9 ;  /* 0x000000ffff074224 */ /* 0x000fca00078e0009 */
[----:B------:R0:W-:Y:S01]  /*9a60*/  @P4 STG.E.U16 desc[UR44][R6.64+0x122], R33 ;  /* 0x0001222106004986 */ /* 0x0001e2000c10152c */
[----:B------:R-:W-:-:S03]  /*9a70*/  ISETP.GT.AND P4, PT, R0, 0x98, PT ;  /* 0x000000980000780c */ /* 0x000fc60003f84270 */
[----:B------:R-:W-:Y:S01]  /*9a80*/  @P0 STG.E.U16 desc[UR44][R4.64+0x120], R34 ;  /* 0x0001202204000986 */ /* 0x000fe2000c10152c */
[C---:B------:R-:W-:Y:S02]  /*9a90*/  ISETP.GT.AND P2, PT, R3.reuse, RZ, P4 ;  /* 0x000000ff0300720c */ /* 0x040fe40002744270 */
[C---:B------:R-:W-:Y:S01]  /*9aa0*/  ISETP.GT.AND P4, PT, R3.reuse, 0x8, P4 ;  /* 0x000000080300780c */ /* 0x040fe20002784270 */
[----:B------:R-:W-:Y:S01]  /*9ab0*/  @P5 STG.E.U16 desc[UR44][R4.64+0x122], R35 ;  /* 0x0001222304005986 */ /* 0x000fe2000c10152c */
[----:B------:R-:W-:Y:S02]  /*9ac0*/  ISETP.GT.AND P5, PT, R3, 0x8, P1 ;  /* 0x000000080300780c */ /* 0x000fe40000fa4270 */
[C---:B------:R-:W-:Y:S02]  /*9ad0*/  ISETP.GT.AND P0, PT, R0.reuse, 0xa1, PT ;  /* 0x000000a10000780c */ /* 0x040fe40003f04270 */
[----:B------:R-:W-:-:S05]  /*9ae0*/  ISETP.GT.AND P1, PT, R0, 0xa9, PT ;  /* 0x000000a90000780c */ /* 0x000fca0003f24270 */
[----:B0-----:R-:W-:Y:S02]  /*9af0*/  @P2 IMAD.MOV.U32 R6, RZ, RZ, R8 ;  /* 0x000000ffff062224 */ /* 0x001fe400078e0008 */
[----:B------:R-:W-:-:S05]  /*9b00*/  @P2 IMAD.MOV.U32 R7, RZ, RZ, R9 ;  /* 0x000000ffff072224 */ /* 0x000fca00078e0009 */
[----:B------:R0:W-:Y:S01]  /*9b10*/  @P2 STG.E.U16 desc[UR44][R6.64+0x130], R36 ;  /* 0x0001302406002986 */ /* 0x0001e2000c10152c */
[----:B------:R-:W-:Y:S01]  /*9b20*/  ISETP.GT.AND P2, PT, R0, 0xa8, PT ;  /* 0x000000a80000780c */ /* 0x000fe20003f44270 */
        /* <DEDUP_REMOVED lines=8> */
[C---:B------:R-:W-:Y:S02]  /*9bb0*/  ISETP.GT.AND P5, PT, R3.reuse, RZ, P0 ;  /* 0x000000ff0300720c */ /* 0x040fe400007a4270 */
[----:B------:R-:W-:-:S07]  /*9bc0*/  ISETP.GT.AND P0, PT, R3, 0x8, P0 ;  /* 0x000000080300780c */ /* 0x000fce0000704270 */
[----:B0-----:R-:W-:Y:S02]  /*9bd0*/  @P4 IMAD.MOV.U32 R6, RZ, RZ, R8 ;  /* 0x000000ffff064224 */ /* 0x001fe400078e0008 */
[----:B------:R-:W-:Y:S02]  /*9be0*/  @P4 IMAD.MOV.U32 R7, RZ, RZ, R9 ;  /* 0x000000ffff074224 */ /* 0x000fe400078e0009 */
[----:B------:R-:W-:-:S03]  /*9bf0*/  @P3 IMAD.MOV.U32 R2, RZ, RZ, R4 ;  /* 0x000000ffff023224 */ /* 0x000fc600078e0004 */
[----:B------:R0:W-:Y:S01]  /*9c00*/  @P4 STG.E.U16 desc[UR44][R6.64+0x140], R24 ;  /* 0x0001401806004986 */ /* 0x0001e2000c10152c */
[C---:B------:R-:W-:Y:S02]  /*9c10*/  ISETP.GT.AND P4, PT, R3.reuse, RZ, P1 ;  /* 0x000000ff0300720c */ /* 0x040fe40000f84270 */
[----:B------:R-:W-:Y:S01]  /*9c20*/  ISETP.GT.AND P1, PT, R3, 0x8, P1 ;  /* 0x000000080300780c */ /* 0x000fe20000f24270 */
[----:B0-----:R-:W-:Y:S02]  /*9c30*/  @P5 IMAD.MOV.U32 R6, RZ, RZ, R8 ;  /* 0x000000ffff065224 */ /* 0x001fe400078e0008 */
[----:B------:R-:W-:-:S05]  /*9c40*/  @P5 IMAD.MOV.U32 R7, RZ, RZ, R9 ;  /* 0x000000ffff075224 */ /* 0x000fca00078e0009 */
[----:B------:R-:W-:Y:S01]  /*9c50*/  @P5 STG.E.U16 desc[UR44][R6.64+0x142], R25 ;  /* 0x0001421906005986 */ /* 0x000fe2000c10152c */
[C---:B------:R-:W-:Y:S02]  /*9c60*/  ISETP.GT.AND P5, PT, R3.reuse, RZ, P2 ;  /* 0x000000ff0300720c */ /* 0x040fe400017a4270 */
[----:B------:R-:W-:Y:S01]  /*9c70*/  ISETP.GT.AND P2, PT, R3, 0x8, P2 ;  /* 0x000000080300780c */ /* 0x000fe20001744270 */
[----:B------:R-:W-:-:S05]  /*9c80*/  @P3 IMAD.MOV.U32 R3, RZ, RZ, R5 ;  /* 0x000000ffff033224 */ /* 0x000fca00078e0005 */
[----:B------:R0:W-:Y:S02]  /*9c90*/  @P3 STG.E.U16 desc[UR44][R2.64+0x140], R26 ;  /* 0x0001401a02003986 */ /* 0x0001e4000c10152c */
[----:B0-----:R-:W-:Y:S02]  /*9ca0*/  @P0 IMAD.MOV.U32 R2, RZ, RZ, R4 ;  /* 0x000000ffff020224 */ /* 0x001fe400078e0004 */
[----:B------:R-:W-:-:S05]  /*9cb0*/  @P0 IMAD.MOV.U32 R3, RZ, RZ, R5 ;  /* 0x000000ffff030224 */ /* 0x000fca00078e0005 */
[----:B------:R0:W-:Y:S02]  /*9cc0*/  @P0 STG.E.U16 desc[UR44][R2.64+0x142], R27 ;  /* 0x0001421b02000986 */ /* 0x0001e4000c10152c */
[----:B0-----:R-:W-:Y:S02]  /*9cd0*/  @P5 IMAD.MOV.U32 R2, RZ, RZ, R8 ;  /* 0x000000ffff025224 */ /* 0x001fe400078e0008 */
[----:B------:R-:W-:-:S05]  /*9ce0*/  @P5 IMAD.MOV.U32 R3, RZ, RZ, R9 ;  /* 0x000000ffff035224 */ /* 0x000fca00078e0009 */
[----:B------:R0:W-:Y:S04]  /*9cf0*/  @P5 STG.E.U16 desc[UR44][R2.64+0x150], R28 ;  /* 0x0001501c02005986 */ /* 0x0001e8000c10152c */
[----:B------:R4:W-:Y:S01]  /*9d00*/  @P4 STG.E.U16 desc[UR44][R8.64+0x152], R29 ;  /* 0x0001521d08004986 */ /* 0x0009e2000c10152c */
[----:B0-----:R-:W-:Y:S02]  /*9d10*/  @P2 IMAD.MOV.U32 R2, RZ, RZ, R4 ;  /* 0x000000ffff022224 */ /* 0x001fe400078e0004 */
[----:B------:R-:W-:-:S05]  /*9d20*/  @P2 IMAD.MOV.U32 R3, RZ, RZ, R5 ;  /* 0x000000ffff032224 */ /* 0x000fca00078e0005 */
[----:B------:R4:W-:Y:S04]  /*9d30*/  @P2 STG.E.U16 desc[UR44][R2.64+0x150], R30 ;  /* 0x0001501e02002986 */ /* 0x0009e8000c10152c */
[----:B------:R4:W-:Y:S02]  /*9d40*/  @P1 STG.E.U16 desc[UR44][R4.64+0x152], R31 ;  /* 0x0001521f04001986 */ /* 0x0009e4000c10152c */
.L_x_212:
[----:B------:R-:W-:Y:S05]  /*9d50*/  BSYNC B0 ;  /* 0x0000000000007941 */ /* 0x000fea0003800000 */
.L_x_38:
[----:B----4-:R-:W4:Y:S01]  /*9d60*/  LDL.64 R2, [R1] ;  /* 0x0000000001027983 */ /* 0x010f220000100a00 */
[----:B------:R-:W-:Y:S01]  /*9d70*/  ULDC.64 UR4, c[0x0][0x650] ;  /* 0x0001940000047ab9 */ /* 0x000fe20000000a00 */
[----:B------:R2:W-:Y:S01]  /*9d80*/  SYNCS.ARRIVE.TRANS64.A1T0 RZ, [R122+UR42], RZ ;  /* 0x000000ff7aff79a7 */ /* 0x0005e2000810002a */
[----:B01-3--:R-:W-:Y:S01]  /*9d90*/  PRMT R0, RZ, 0x7610, R0 ;  /* 0x00007610ff007816 */ /* 0x00bfe20000000000 */
[----:B-----5:R-:W-:Y:S02]  /*9da0*/  IMAD.MOV.U32 R19, RZ, RZ, -0x1 ;  /* 0xffffffffff137424 */ /* 0x020fe400078e00ff */
[----:B------:R-:W-:Y:S01]  /*9db0*/  IMAD.MOV.U32 R22, RZ, RZ, -0x1 ;  /* 0xffffffffff167424 */ /* 0x000fe200078e00ff */
[----:B----4-:R-:W-:-:S04]  /*9dc0*/  LEA R18, P0, R2, R18, 0x1 ;  /* 0x0000001202127211 */ /* 0x010fc800078008ff */
[----:B------:R-:W-:Y:S01]  /*9dd0*/  LEA.HI.X R17, R2, R17, R23, 0x1, P0 ;  /* 0x0000001102117211 */ /* 0x000fe200000f0c17 */
[----:B------:R-:W-:Y:S01]  /*9de0*/  IMAD.MOV.U32 R2, RZ, RZ, -0x1 ;  /* 0xffffffffff027424 */ /* 0x000fe200078e00ff */
[----:B------:R-:W-:-:S04]  /*9df0*/  ISETP.GE.U32.AND P0, PT, R18, UR4, PT ;  /* 0x0000000412007c0c */ /* 0x000fc8000bf06070 */
[----:B------:R-:W-:-:S13]  /*9e00*/  ISETP.GE.U32.AND.EX P0, PT, R17, UR5, PT, P0 ;  /* 0x0000000511007c0c */ /* 0x000fda000bf06100 */
[----:B--2---:R-:W-:Y:S05]  /*9e10*/  @P0 BRA `(.L_x_213) ;  /* 0x0000000400700947 */ /* 0x004fea0003800000 */
[----:B------:R-:W0:Y:S01]  /*9e20*/  S2R R10, SR_CTAID.X ;  /* 0x00000000000a7919 */ /* 0x000e220000002500 */
[----:B------:R-:W1:Y:S01]  /*9e30*/  LDC.64 R8, c[0x0][0x628] ;  /* 0x00018a00ff087b82 */ /* 0x000e620000000a00 */
[----:B------:R-:W-:Y:S01]  /*9e40*/  ULDC UR4, c[0x0][0x150] ;  /* 0x0000540000047ab9 */ /* 0x000fe20000000800 */
[----:B------:R-:W-:Y:S01]  /*9e50*/  IMAD.MOV.U32 R6, RZ, RZ, R18 ;  /* 0x000000ffff067224 */ /* 0x000fe200078e0012 */
[----:B------:R-:W2:Y:S01]  /*9e60*/  S2R R20, SR_CTAID.Y ;  /* 0x0000000000147919 */ /* 0x000ea20000002600 */
[----:B------:R-:W-:-:S04]  /*9e70*/  IMAD.MOV.U32 R7, RZ, RZ, R17 ;  /* 0x000000ffff077224 */ /* 0x000fc800078e0011 */
[----:B------:R-:W3:Y:S08]  /*9e80*/  LDC R15, c[0x0][0x144] ;  /* 0x00005100ff0f7b82 */ /* 0x000ef00000000800 */
[----:B------:R-:W4:Y:S08]  /*9e90*/  LDC R0, c[0x0][0x630] ;  /* 0x00018c00ff007b82 */ /* 0x000f300000000800 */
[----:B------:R-:W2:Y:S01]  /*9ea0*/  LDC.64 R12, c[0x0][0x620] ;  /* 0x00018800ff0c7b82 */ /* 0x000ea20000000a00 */
[----:B-1----:R-:W-:-:S04]  /*9eb0*/  ISETP.NE.U32.AND P0, PT, R8, RZ, PT ;  /* 0x000000ff0800720c */ /* 0x002fc80003f05070 */
[----:B------:R-:W-:Y:S02]  /*9ec0*/  ISETP.NE.AND.EX P0, PT, R9, RZ, PT, P0 ;  /* 0x000000ff0900720c */ /* 0x000fe40003f05300 */
[----:B0-----:R-:W-:-:S05]  /*9ed0*/  I2FP.F32.U32 R2, R10 ;  /* 0x0000000a00027245 */ /* 0x001fca0000201000 */
[----:B------:R-:W-:-:S04]  /*9ee0*/  FMUL R2, R2, UR4 ;  /* 0x0000000402027c20 */ /* 0x000fc80008400000 */
[----:B------:R0:W1:Y:S02]  /*9ef0*/  F2I.U32.TRUNC.NTZ R14, R2 ;  /* 0x00000002000e7305 */ /* 0x000064000020f000 */
[----:B---34-:R-:W-:Y:S05]  /*9f00*/  @!P0 BRA `(.L_x_214) ;  /* 0x0000000000288947 */ /* 0x018fea0003800000 */
[----:B------:R-:W3:Y:S02]  /*9f10*/  LDC R3, c[0x0][0x634] ;  /* 0x00018d00ff037b82 */ /* 0x000ee40000000800 */
[----:B---3--:R-:W-:-:S05]  /*9f20*/  IADD3 R7, P0, R18, R3, RZ ;  /* 0x0000000312077210 */ /* 0x008fca0007f1e0ff */
[----:B------:R-:W-:-:S04]  /*9f30*/  IMAD.X R11, RZ, RZ, R17, P0 ;  /* 0x000000ffff0b7224 */ /* 0x000fc800000e0611 */
[----:B0-----:R-:W-:-:S04]  /*9f40*/  IMAD.WIDE.U32 R2, R11, R8, RZ ;  /* 0x000000080b027225 */ /* 0x001fc800078e00ff */
[----:B------:R-:W-:-:S04]  /*9f50*/  IMAD.WIDE.U32 R4, P0, R7, R9, R2 ;  /* 0x0000000907047225 */ /* 0x000fc80007800002 */
[----:B------:R-:W-:-:S04]  /*9f60*/  IMAD.WIDE.U32 R2, R7, R8, RZ ;  /* 0x0000000807027225 */ /* 0x000fc800078e00ff */
[----:B------:R-:W-:Y:S01]  /*9f70*/  IMAD.X R7, RZ, RZ, RZ, P0 ;  /* 0x000000ffff077224 */ /* 0x000fe200000e06ff */
[----:B------:R-:W-:Y:S01]  /*9f80*/  IADD3 RZ, P0, R3, R4, RZ ;  /* 0x0000000403ff7210 */ /* 0x000fe20007f1e0ff */
[----:B------:R-:W-:-:S04]  /*9f90*/  IMAD.MOV.U32 R6, RZ, RZ, R5 ;  /* 0x000000ffff067224 */ /* 0x000fc800078e0005 */
[----:B------:R-:W-:-:S08]  /*9fa0*/  IMAD.WIDE.U32.X R6, R11, R9, R6, P0 ;  /* 0x000000090b067225 */ /* 0x000fd000000e0406 */
.L_x_214:
[----:B------:R-:W3:Y:S01]  /*9fb0*/  LDC.64 R26, c[0x0][0x640] ;  /* 0x00019000ff1a7b82 */ /* 0x000ee20000000a00 */
[-C--:B------:R-:W-:Y:S01]  /*9fc0*/  SHF.R.U64 R11, R6, R0.reuse, R7 ;  /* 0x00000000060b7219 */ /* 0x080fe20000001207 */
[----:B------:R-:W-:Y:S01]  /*9fd0*/  IMAD.MOV.U32 R19, RZ, RZ, R17 ;  /* 0x000000ffff137224 */ /* 0x000fe200078e0011 */
[----:B------:R-:W-:Y:S01]  /*9fe0*/  SHF.R.U32.HI R0, RZ, R0, R7 ;  /* 0x00000000ff007219 */ /* 0x000fe20000011607 */
[----:B-1----:R-:W-:Y:S01]  /*9ff0*/  IMAD.MOV R14, RZ, RZ, -R14 ;  /* 0x000000ffff0e7224 */ /* 0x002fe200078e0a0e */
[----:B------:R-:W-:Y:S01]  /*a000*/  IADD3 R5, P0, RZ, -R11, RZ ;  /* 0x8000000bff057210 */ /* 0x000fe20007f1e0ff */
[----:B------:R-:W-:Y:S01]  /*a010*/  ULDC UR4, c[0x0][0x154] ;  /* 0x0000550000047ab9 */ /* 0x000fe20000000800 */
[----:B------:R-:W-:Y:S01]  /*a020*/  IMAD.MOV.U32 R7, RZ, RZ, 0x1 ;  /* 0x00000001ff077424 */ /* 0x000fe200078e00ff */
[----:B------:R-:W1:Y:S01]  /*a030*/  LDC R4, c[0x0][0x618] ;  /* 0x00018600ff047b82 */ /* 0x000e620000000800 */
[----:B------:R-:W-:Y:S02]  /*a040*/  IMAD R22, R15, R14, R10 ;  /* 0x0000000e0f167224 */ /* 0x000fe400078e020a */
[----:B------:R-:W-:-:S04]  /*a050*/  IMAD.X R3, RZ, RZ, ~R0, P0 ;  /* 0x000000ffff037224 */ /* 0x000fc800000e0e00 */
[-C--:B--2---:R-:W-:Y:S01]  /*a060*/  IMAD R0, R3, R12.reuse, RZ ;  /* 0x0000000c03007224 */ /* 0x084fe200078e02ff */
[----:B------:R-:W2:Y:S01]  /*a070*/  LDC R6, c[0x0][0x608] ;  /* 0x00018200ff067b82 */ /* 0x000ea20000000800 */
[----:B0-----:R-:W-:-:S04]  /*a080*/  IMAD.WIDE.U32 R2, R5, R12, R18 ;  /* 0x0000000c05027225 */ /* 0x001fc800078e0012 */
[----:B------:R-:W-:Y:S01]  /*a090*/  IMAD R5, R5, R13, R0 ;  /* 0x0000000d05057224 */ /* 0x000fe200078e0200 */
[----:B------:R-:W-:Y:S02]  /*a0a0*/  I2FP.F32.U32 R0, R20 ;  /* 0x0000001400007245 */ /* 0x000fe40000201000 */
[----:B------:R-:W0:Y:S01]  /*a0b0*/  LDC R24, c[0x0][0x658] ;  /* 0x00019600ff187b82 */ /* 0x000e220000000800 */
[----:B------:R-:W-:Y:S01]  /*a0c0*/  IMAD.IADD R3, R3, 0x1, R5 ;  /* 0x0000000103037824 */ /* 0x000fe200078e0205 */
[----:B---3--:R-:W-:Y:S01]  /*a0d0*/  ISETP.NE.U32.AND P0, PT, R26, RZ, PT ;  /* 0x000000ff1a00720c */ /* 0x008fe20003f05070 */
[----:B------:R-:W-:Y:S01]  /*a0e0*/  FMUL R0, R0, UR4 ;  /* 0x0000000400007c20 */ /* 0x000fe20008400000 */
[----:B------:R-:W-:Y:S02]  /*a0f0*/  IMAD.MOV.U32 R5, RZ, RZ, -0x1 ;  /* 0xffffffffff057424 */ /* 0x000fe400078e00ff */
[----:B------:R-:W-:Y:S01]  /*a100*/  ISETP.NE.AND.EX P0, PT, R27, RZ, PT, P0 ;  /* 0x000000ff1b00720c */ /* 0x000fe20003f05300 */
[----:B------:R3:W4:Y:S01]  /*a110*/  F2I.U32.TRUNC.NTZ R12, R0 ;  /* 0x00000000000c7305 */ /* 0x000722000020f000 */
[----:B------:R-:W3:Y:S01]  /*a120*/  LDC R15, c[0x0][0x148] ;  /* 0x00005200ff0f7b82 */ /* 0x000ee20000000800 */
[----:B-1----:R-:W-:-:S02]  /*a130*/  SHF.R.U64 R10, R2, R4, R3 ;  /* 0x00000004020a7219 */ /* 0x002fc40000001203 */
[----:B------:R-:W-:-:S05]  /*a140*/  SHF.R.U32.HI R3, RZ, R4, R3 ;  /* 0x00000004ff037219 */ /* 0x000fca0000011603 */
[----:B------:R-:W1:Y:S01]  /*a150*/  LDC R14, c[0x0][0x600] ;  /* 0x00018000ff0e7b82 */ /* 0x000e620000000800 */
[-CC-:B--2---:R-:W-:Y:S02]  /*a160*/  SHF.R.U64 R8, R10, R6.reuse, R3.reuse ;  /* 0x000000060a087219 */ /* 0x184fe40000001203 */
[----:B------:R-:W-:-:S05]  /*a170*/  SHF.R.U32.HI R3, RZ, R6, R3 ;  /* 0x00000006ff037219 */ /* 0x000fca0000011603 */
[----:B------:R-:W2:Y:S01]  /*a180*/  LDC R21, c[0x0][0x648] ;  /* 0x00019200ff157b82 */ /* 0x000ea20000000800 */
[-CC-:B0-----:R-:W-:Y:S02]  /*a190*/  SHF.R.U64 R13, R8, R24.reuse, R3.reuse ;  /* 0x00000018080d7219 */ /* 0x181fe40000001203 */
[-C--:B------:R-:W-:Y:S02]  /*a1a0*/  SHF.L.U32 R5, R5, R24.reuse, RZ ;  /* 0x0000001805057219 */ /* 0x080fe400000006ff */
[-C--:B------:R-:W-:Y:S01]  /*a1b0*/  SHF.R.U32.HI R3, RZ, R24.reuse, R3 ;  /* 0x00000018ff037219 */ /* 0x080fe20000011603 */
[----:B------:R-:W-:Y:S01]  /*a1c0*/  IMAD.MOV.U32 R2, RZ, RZ, R13 ;  /* 0x000000ffff027224 */ /* 0x000fe200078e000d */
[----:B------:R-:W-:Y:S01]  /*a1d0*/  SHF.L.U32 R24, R7, R24, RZ ;  /* 0x0000001807187219 */ /* 0x000fe200000006ff */
[----:B------:R-:W0:Y:S01]  /*a1e0*/  LDC R25, c[0x0][0x638] ;  /* 0x00018e00ff197b82 */ /* 0x000e220000000800 */
[----:B------:R-:W-:-:S07]  /*a1f0*/  LOP3.LUT R19, RZ, R5, RZ, 0x33, !PT ;  /* 0x00000005ff137212 */ /* 0x000fce00078e33ff */
[----:B------:R-:W0:Y:S01]  /*a200*/  LDC R28, c[0x0][0x610] ;  /* 0x00018400ff1c7b82 */ /* 0x000e220000000800 */
[----:B----4-:R-:W-:Y:S05]  /*a210*/  @!P0 BRA `(.L_x_215) ;  /* 0x0000000000288947 */ /* 0x010fea0003800000 */
[----:B---3--:R-:W3:Y:S02]  /*a220*/  LDC R0, c[0x0][0x64c] ;  /* 0x00019300ff007b82 */ /* 0x008ee40000000800 */
[----:B---3--:R-:W-:-:S05]  /*a230*/  IADD3 R7, P0, R13, R0, RZ ;  /* 0x000000000d077210 */ /* 0x008fca0007f1e0ff */
        /* <DEDUP_REMOVED lines=8> */
.L_x_215:
[----:B------:R-:W4:Y:S01]  /*a2c0*/  LDC R4, c[0x0][0x65c] ;  /* 0x00019700ff047b82 */ /* 0x000f220000000800 */
[----:B--23--:R-:W-:Y:S01]  /*a2d0*/  SHF.R.U64 R0, R2, R21, R3 ;  /* 0x0000001502007219 */ /* 0x00cfe20000001203 */
[----:B-1----:R-:W-:Y:S01]  /*a2e0*/  VIADD R3, R14, 0xffffffff ;  /* 0xffffffff0e037836 */ /* 0x002fe20000000000 */
[----:B------:R-:W-:Y:S01]  /*a2f0*/  LOP3.LUT R19, R8, R19, RZ, 0xc0, !PT ;  /* 0x0000001308137212 */ /* 0x000fe200078ec0ff */
[----:B------:R-:W-:Y:S02]  /*a300*/  IMAD.MOV R12, RZ, RZ, -R12 ;  /* 0x000000ffff0c7224 */ /* 0x000fe400078e0a0c */
[----:B------:R-:W-:Y:S01]  /*a310*/  IMAD.MOV R2, RZ, RZ, -R0 ;  /* 0x000000ffff027224 */ /* 0x000fe200078e0a00 */
[----:B------:R-:W-:Y:S01]  /*a320*/  LOP3.LUT R3, R10, R3, RZ, 0xc0, !PT ;  /* 0x000000030a037212 */ /* 0x000fe200078ec0ff */
[----:B------:R-:W-:Y:S02]  /*a330*/  IMAD R19, R24, R0, R19 ;  /* 0x0000000018137224 */ /* 0x000fe400078e0213 */
[----:B0-----:R-:W-:-:S04]  /*a340*/  IMAD R0, R2, R25, R13 ;  /* 0x0000001902007224 */ /* 0x001fc800078e020d */
[----:B------:R-:W-:Y:S01]  /*a350*/  IMAD R2, R0, R14, R3 ;  /* 0x0000000e00027224 */ /* 0x000fe200078e0203 */
[----:B----4-:R-:W-:Y:S01]  /*a360*/  ISETP.NE.AND P0, PT, R4, 0x1, PT ;  /* 0x000000010400780c */ /* 0x010fe20003f05270 */
[----:B------:R-:W-:-:S05]  /*a370*/  IMAD.MOV.U32 R4, RZ, RZ, 0x1 ;  /* 0x00000001ff047424 */ /* 0x000fca00078e00ff */
[----:B------:R-:W-:-:S07]  /*a380*/  PRMT R0, R4, 0x7610, R0 ;  /* 0x0000761004007816 */ /* 0x000fce0000000000 */
[----:B------:R-:W-:-:S04]  /*a390*/  @P0 IMAD R22, R15, R12, R20 ;  /* 0x0000000c0f160224 */ /* 0x000fc800078e0214 */
[----:B------:R-:W-:-:S05]  /*a3a0*/  IMAD R19, R19, R28, R22 ;  /* 0x0000001c13137224 */ /* 0x000fca00078e0216 */
[----:B------:R-:W-:Y:S02]  /*a3b0*/  SEL R22, R2, R19, !P0 ;  /* 0x0000001302167207 */ /* 0x000fe40004000000 */
[----:B------:R-:W-:Y:S01]  /*a3c0*/  SEL R19, R19, R2, !P0 ;  /* 0x0000000213137207 */ /* 0x000fe20004000000 */
[----:B------:R-:W-:-:S07]  /*a3d0*/  IMAD.MOV.U32 R2, RZ, RZ, R11 ;  /* 0x000000ffff027224 */ /* 0x000fce00078e000b */
.L_x_213:
[----:B------:R-:W-:Y:S02]  /*a3e0*/  LOP3.LUT P0, RZ, R0, 0xff, RZ, 0xc0, !PT ;  /* 0x000000ff00ff7812 */ /* 0x000fe4000780c0ff */
[----:B------:R-:W-:-:S11]  /*a3f0*/  LOP3.LUT R125, R125, 0x1, RZ, 0x3c, !PT ;  /* 0x000000017d7d7812 */ /* 0x000fd600078e3cff */
[----:B------:R-:W-:Y:S05]  /*a400*/  @P0 BRA `(.L_x_216) ;  /* 0xffffff7000c00947 */ /* 0x000fea000383ffff */
[----:B------:R-:W-:Y:S05]  /*a410*/  EXIT ;  /* 0x000000000000794d */ /* 0x000fea0003800000 */
.L_x_17:
[----:B------:R-:W-:-:S08]  /*a420*/  ISETP.NE.AND P0, PT, R5, RZ, PT ;  /* 0x000000ff0500720c */ /* 0x000fd00003f05270 */
[----:B0-----:R-:W0:-:S00]  /*a430*/  USETMAXREG.DEALLOC.CTAPOOL 0x28 ;  /* 0x00000028000079c8 */ /* 0x001e0000080e0500 */
[----:B------:R-:W-:Y:S05]  /*a440*/  @P0 EXIT ;  /* 0x000000000000094d */ /* 0x000fea0003800000 */
[----:B0-----:R-:W-:Y:S01]  /*a450*/  LOP3.LUT P0, RZ, R8, 0xff, RZ, 0xc0, !PT ;  /* 0x000000ff08ff7812 */ /* 0x001fe2000780c0ff */
[----:B------:R-:W-:Y:S02]  /*a460*/  IMAD.MOV.U32 R0, RZ, RZ, 0x1 ;  /* 0x00000001ff007424 */ /* 0x000fe400078e00ff */
[----:B------:R-:W-:-:S10]  /*a470*/  IMAD.MOV.U32 R7, RZ, RZ, RZ ;  /* 0x000000ffff077224 */ /* 0x000fd400078e00ff */
[----:B------:R-:W-:Y:S05]  /*a480*/  @!P0 BRA `(.L_x_217) ;  /* 0x0000000c003c8947 */ /* 0x000fea0003800000 */
[----:B------:R-:W0:Y:S01]  /*a490*/  S2R R9, SR_CgaCtaId ;  /* 0x0000000000097919 */ /* 0x000e220000008800 */
[----:B------:R-:W-:Y:S01]  /*a4a0*/  LOP3.LUT P0, RZ, R4, 0x1f, RZ, 0xc0, !PT ;  /* 0x0000001f04ff7812 */ /* 0x000fe2000780c0ff */
[----:B------:R-:W-:Y:S01]  /*a4b0*/  ULDC UR5, c[0x0][0x658] ;  /* 0x0001960000057ab9 */ /* 0x000fe20000000800 */
[----:B------:R-:W-:Y:S01]  /*a4c0*/  UMOV UR6, 0xffffffff ;  /* 0xffffffff00067882 */ /* 0x000fe20000000000 */
[----:B------:R-:W-:Y:S01]  /*a4d0*/  BSSY B0, `(.L_x_217) ;  /* 0x00000ca000007945 */ /* 0x000fe20003800000 */
[----:B------:R-:W-:Y:S01]  /*a4e0*/  USHF.L.U32 UR6, UR6, UR5, URZ ;  /* 0x0000000506067299 */ /* 0x000fe2000800063f */
[C---:B------:R-:W-:Y:S01]  /*a4f0*/  ISETP.NE.AND P2, PT, R3.reuse, RZ, PT ;  /* 0x000000ff0300720c */ /* 0x040fe20003f45270 */
[----:B------:R-:W-:Y:S01]  /*a500*/  IMAD.MOV.U32 R8, RZ, RZ, 0x1 ;  /* 0x00000001ff087424 */ /* 0x000fe200078e00ff */
[----:B------:R-:W-:Y:S01]  /*a510*/  ISETP.NE.OR P0, PT, R3, RZ, !P0 ;  /* 0x000000ff0300720c */ /* 0x000fe20004705670 */
[----:B------:R-:W-:Y:S01]  /*a520*/  IMAD.MOV.U32 R0, RZ, RZ, 0x1 ;  /* 0x00000001ff007424 */ /* 0x000fe200078e00ff */
[----:B------:R-:W-:Y:S01]  /*a530*/  LOP3.LUT R6, R16, 0x2, RZ, 0xfc, !PT ;  /* 0x0000000210067812 */ /* 0x000fe200078efcff */
[----:B------:R-:W-:Y:S01]  /*a540*/  IMAD.MOV.U32 R7, RZ, RZ, RZ ;  /* 0x000000ffff077224 */ /* 0x000fe200078e00ff */
[----:B------:R-:W-:Y:S01]  /*a550*/  ULDC UR4, c[0x0][0x600] ;  /* 0x0001800000047ab9 */ /* 0x000fe20000000800 */
[----:B------:R-:W-:Y:S01]  /*a560*/  UMOV UR7, 0x1 ;  /* 0x0000000100077882 */ /* 0x000fe20000000000 */
[----:B------:R-:W-:-:S02]  /*a570*/  UIADD3 UR19, UR38, 0x1, URZ ;  /* 0x0000000126137890 */ /* 0x000fc4000fffe03f */
[----:B------:R-:W-:Y:S02]  /*a580*/  UIADD3 UR15, UR4, -0x1, URZ ;  /* 0xffffffff040f7890 */ /* 0x000fe4000fffe03f */
[----:B------:R-:W-:Y:S02]  /*a590*/  USHF.L.U32 UR17, UR7, UR5, URZ ;  /* 0x0000000507117299 */ /* 0x000fe4000800063f */
[----:B------:R-:W-:Y:S01]  /*a5a0*/  ULOP3.LUT UR16, URZ, UR6, URZ, 0x33, !UPT ;  /* 0x000000063f107292 */ /* 0x000fe2000f8e333f */
[----:B------:R-:W-:Y:S01]  /*a5b0*/  ULDC.64 UR20, c[0x0][0x198] ;  /* 0x0000660000147ab9 */ /* 0x000fe20000000a00 */
[----:B0-----:R-:W-:-:S10]  /*a5c0*/  LOP3.LUT R9, R9, 0x1, RZ, 0xc0, !PT ;  /* 0x0000000109097812 */ /* 0x001fd400078ec0ff */
.L_x_229:
[----:B------:R-:W-:-:S03]  /*a5d0*/  UMOV UR4, 0xffffffff ;  /* 0xffffffff00047882 */ /* 0x000fc60000000000 */
[----:B------:R-:W-:Y:S05]  /*a5e0*/  BRA.DIV UR4, `(.L_x_218) ;  /* 0x0000001204647947 */ /* 0x000fea000b800000 */
[----:B------:R-:W-:-:S13]  /*a5f0*/  ELECT P6, URZ, PT ;  /* 0x00000000003f782f */ /* 0x000fda00038c0000 */
.L_x_245:
[----:B------:R-:W0:Y:S01]  /*a600*/  LDC R3, c[0x0][0x28c] ;  /* 0x0000a300ff037b82 */ /* 0x000e220000000800 */
[----:B------:R-:W-:Y:S01]  /*a610*/  BSSY B1, `(.L_x_219) ;  /* 0x000003b000017945 */ /* 0x000fe20003800000 */
[----:B0-----:R-:W-:-:S13]  /*a620*/  ISETP.LT.OR P6, PT, R3, 0x1, !P6 ;  /* 0x000000010300780c */ /* 0x001fda00077c1670 */
[----:B------:R-:W-:Y:S05]  /*a630*/  @P6 BRA `(.L_x_220) ;  /* 0x0000000000e06947 */ /* 0x000fea0003800000 */
[----:B------:R-:W-:Y:S02]  /*a640*/  IMAD R22, R22, 0x2, R9 ;  /* 0x0000000216167824 */ /* 0x000fe400078e0209 */
[----:B------:R-:W-:Y:S02]  /*a650*/  IMAD.SHL.U32 R19, R19, 0x40, RZ ;  /* 0x0000004013137824 */ /* 0x000fe400078e00ff */
[----:B------:R-:W-:Y:S02]  /*a660*/  IMAD.MOV.U32 R13, RZ, RZ, RZ ;  /* 0x000000ffff0d7224 */ /* 0x000fe400078e00ff */
[----:B------:R-:W-:Y:S02]  /*a670*/  IMAD.U32 R14, RZ, RZ, UR19 ;  /* 0x00000013ff0e7e24 */ /* 0x000fe4000f8e00ff */
[----:B------:R-:W-:Y:S02]  /*a680*/  IMAD.MOV.U32 R3, RZ, RZ, R0 ;  /* 0x000000ffff037224 */ /* 0x000fe400078e0000 */
[----:B------:R-:W-:-:S02]  /*a690*/  IMAD.MOV.U32 R4, RZ, RZ, R7 ;  /* 0x000000ffff047224 */ /* 0x000fc400078e0007 */
[----:B------:R-:W-:-:S07]  /*a6a0*/  IMAD R22, R22, 0x58, RZ ;  /* 0x0000005816167824 */ /* 0x000fce00078e02ff */
.L_x_224:
[----:B------:R-:W0:Y:S01]  /*a6b0*/  S2R R10, SR_CgaCtaId ;  /* 0x00000000000a7919 */ /* 0x000e220000008800 */
[----:B------:R-:W-:-:S04]  /*a6c0*/  MOV R5, 0x400 ;  /* 0x0000040000057802 */ /* 0x000fc80000000f00 */
[----:B0-----:R-:W-:Y:S02]  /*a6d0*/  LEA R11, R10, R5, 0x18 ;  /* 0x000000050a0b7211 */ /* 0x001fe400078ec0ff */
[----:B------:R-:W-:Y:S01]  /*a6e0*/  SHF.L.U32 R5, R3, 0x1f, RZ ;  /* 0x0000001f03057819 */ /* 0x000fe200000006ff */
[----:B------:R-:W0:Y:S02]  /*a6f0*/  @!P2 LDC R10, c[0x0][0x500] ;  /* 0x00014000ff0aab82 */ /* 0x000e240000000800 */
[----:B------:R-:W-:-:S04]  /*a700*/  IMAD R12, R4, 0x8, R11 ;  /* 0x00000008040c7824 */ /* 0x000fc800078e020b */
[----:B------:R-:W1:Y:S02]  /*a710*/  SYNCS.PHASECHK.TRANS64.TRYWAIT P1, [R12+URZ+0x38], R5 ;  /* 0x000038050c0075a7 */ /* 0x000e64000802017f */
[----:B-1----:R-:W-:Y:S05]  /*a720*/  @!P1 BRA `(.L_x_221) ;  /* 0x0000001000349947 */ /* 0x002fea0003800000 */
.L_x_246:
[----:B-1----:R-:W-:Y:S01]  /*a730*/  PRMT R5, R6, 0x9910, RZ ;  /* 0x0000991006057816 */ /* 0x002fe200000000ff */
[----:B0-----:R0:W-:Y:S03]  /*a740*/  @!P2 SYNCS.ARRIVE.TRANS64 RZ, [R12+URZ], R10 ;  /* 0x0000000a0cffa9a7 */ /* 0x0011e6000800003f */
[----:B------:R-:W-:-:S13]  /*a750*/  ISETP.NE.AND P1, PT, R5, 0x2, PT ;  /* 0x000000020500780c */ /* 0x000fda0003f25270 */
[----:B0-----:R-:W-:Y:S05]  /*a760*/  @P1 BRA `(.L_x_222) ;  /* 0x0000000000041947 */ /* 0x001fea0003800000 */
[----:B------:R-:W-:Y:S01]  /*a770*/  BPT.TRAP 0x1 ;  /* 0x000000040000795c */ /* 0x000fe20000300000 */
.L_x_222:
[----:B------:R-:W-:Y:S05]  /*a780*/  @P0 BRA `(.L_x_223) ;  /* 0x0000000000040947 */ /* 0x000fea0003800000 */
[----:B------:R-:W-:Y:S01]  /*a790*/  BPT.TRAP 0x1 ;  /* 0x000000040000795c */ /* 0x000fe20000300000 */
.L_x_223:
[----:B------:R-:W-:Y:S01]  /*a7a0*/  IMAD R5, R4, 0x2, R9 ;  /* 0x0000000204057824 */ /* 0x000fe200078e0209 */
[----:B------:R-:W-:Y:S01]  /*a7b0*/  R2UR UR9, R12 ;  /* 0x000000000c0972ca */ /* 0x000fe200000e0000 */
[--C-:B------:R-:W-:Y:S01]  /*a7c0*/  IMAD R10, R4, 0x2000, R11.reuse ;  /* 0x00002000040a7824 */ /* 0x100fe200078e020b */
[----:B------:R-:W-:Y:S01]  /*a7d0*/  UIADD3 UR4, UP0, UR20, 0xf0, URZ ;  /* 0x000000f014047890 */ /* 0x000fe2000ff1e03f */
[----:B------:R-:W-:Y:S01]  /*a7e0*/  IMAD R5, R5, 0x1600, RZ ;  /* 0x0000160005057824 */ /* 0x000fe200078e02ff */
[----:B------:R-:W-:Y:S01]  /*a7f0*/  R2UR UR11, R19 ;  /* 0x00000000130b72ca */ /* 0x000fe200000e0000 */
[----:B------:R-:W-:Y:S01]  /*a800*/  VIADD R14, R14, 0xffffffff ;  /* 0xffffffff0e0e7836 */ /* 0x000fe20000000000 */
[----:B------:R-:W-:Y:S01]  /*a810*/  R2UR UR5, R10 ;  /* 0x000000000a0572ca */ /* 0x000fe200000e0000 */
[----:B------:R-:W-:Y:S01]  /*a820*/  IMAD R5, R5, 0x2, R11 ;  /* 0x0000000205057824 */ /* 0x000fe200078e020b */
[----:B------:R-:W-:Y:S01]  /*a830*/  R2UR UR10, R13 ;  /* 0x000000000d0a72ca */ /* 0x000fe200000e0000 */
[----:B------:R-:W-:Y:S01]  /*a840*/  UIADD3 UR22, UP1, UR20, 0x1f0, URZ ;  /* 0x000001f014167890 */ /* 0x000fe2000ff3e03f */
[----:B------:R-:W-:Y:S01]  /*a850*/  R2UR UR12, R2 ;  /* 0x00000000020c72ca */ /* 0x000fe200000e0000 */
[----:B------:R-:W-:Y:S01]  /*a860*/  VIADD R4, R4, 0x1 ;  /* 0x0000000104047836 */ /* 0x000fe20000000000 */
[----:B------:R-:W-:Y:S01]  /*a870*/  R2UR UR8, R5 ;  /* 0x00000000050872ca */ /* 0x000fe200000e0000 */
[----:B------:R-:W-:Y:S01]  /*a880*/  UIADD3.X UR23, URZ, UR21, URZ, UP1, !UPT ;  /* 0x000000153f177290 */ /* 0x000fe20008ffe43f */
[----:B------:R-:W-:Y:S01]  /*a890*/  R2UR UR18, R22 ;  /* 0x00000000161272ca */ /* 0x000fe200000e0000 */
[----:B------:R-:W-:Y:S01]  /*a8a0*/  UMOV UR6, 0x0 ;  /* 0x0000000000067882 */ /* 0x000fe20000000000 */
[----:B------:R-:W-:Y:S01]  /*a8b0*/  ISETP.GT.AND P3, PT, R14, 0x1, PT ;  /* 0x000000010e00780c */ /* 0x000fe20003f64270 */
[----:B------:R-:W-:Y:S01]  /*a8c0*/  UMOV UR7, 0x10000000 ;  /* 0x1000000000077882 */ /* 0x000fe20000000000 */
[C---:B------:R-:W-:Y:S01]  /*a8d0*/  ISETP.NE.AND P1, PT, R4.reuse, 0x7, PT ;  /* 0x000000070400780c */ /* 0x040fe20003f25270 */
[----:B------:R-:W-:Y:S01]  /*a8e0*/  UIADD3 UR13, UR5, 0x180, URZ ;  /* 0x00000180050d7890 */ /* 0x000fe2000fffe03f */
[----:B------:R-:W-:Y:S01]  /*a8f0*/  VIADD R13, R13, 0x40 ;  /* 0x000000400d0d7836 */ /* 0x000fe20000000000 */
[----:B------:R-:W-:Y:S01]  /*a900*/  UIADD3.X UR5, URZ, UR21, URZ, UP0, !UPT ;  /* 0x000000153f057290 */ /* 0x000fe200087fe43f */
[----:B------:R-:W-:Y:S01]  /*a910*/  SEL R10, RZ, 0x1, P1 ;  /* 0x00000001ff0a7807 */ /* 0x000fe20000800000 */
[----:B------:R-:W-:Y:S01]  /*a920*/  UMOV UR24, 0x30000 ;  /* 0x0003000000187882 */ /* 0x000fe20000000000 */
[----:B------:R-:W-:Y:S01]  /*a930*/  SEL R4, R4, RZ, P1 ;  /* 0x000000ff04047207 */ /* 0x000fe20000800000 */
[----:B------:R-:W-:Y:S01]  /*a940*/  UIADD3 UR14, UR8, 0xe180, URZ ;  /* 0x0000e180080e7890 */ /* 0x000fe2000fffe03f */
[----:B------:R-:W-:-:S02]  /*a950*/  LOP3.LUT R3, R3, R10, RZ, 0x3c, !PT ;  /* 0x0000000a03037212 */ /* 0x000fc400078e3cff */
[----:B------:R-:W-:Y:S02]  /*a960*/  UMOV UR8, UR13 ;  /* 0x0000000d00087c82 */ /* 0x000fe40008000000 */
[----:B------:R0:W-:Y:S02]  /*a970*/  UTMALDG.3D [UR8], [UR4], desc[UR6] ;  /* 0x00000608040075b4 */ /* 0x0001e40008011000 */
[----:B0-----:R-:W-:Y:S01]  /*a980*/  UMOV UR8, UR14 ;  /* 0x0000000e00087c82 */ /* 0x001fe20008000000 */
[----:B------:R-:W-:Y:S02]  /*a990*/  UMOV UR11, UR18 ;  /* 0x00000012000b7c82 */ /* 0x000fe40008000000 */
[----:B------:R0:W-:Y:S02]  /*a9a0*/  UTMALDG.3D.MULTICAST [UR8], [UR22], UR24, desc[UR6] ;  /* 0x00000608160073b4 */ /* 0x0001e40008011818 */
[----:B0-----:R-:W-:Y:S05]  /*a9b0*/  @P3 BRA `(.L_x_224) ;  /* 0xfffffffc003c3947 */ /* 0x001fea000383ffff */
.L_x_220:
[----:B------:R-:W-:Y:S05]  /*a9c0*/  BSYNC B1 ;  /* 0x0000000000017941 */ /* 0x000fea0003800000 */
.L_x_219:
[----:B------:R-:W2:Y:S01]  /*a9d0*/  LDL.64 R10, [R1] ;  /* 0x00000000010a7983 */ /* 0x000ea20000100a00 */
[----:B------:R-:W-:Y:S01]  /*a9e0*/  LOP3.LUT P4, RZ, R8, 0xff, RZ, 0xc0, !PT ;  /* 0x000000ff08ff7812 */ /* 0x000fe2000788c0ff */
[----:B------:R-:W-:Y:S01]  /*a9f0*/  VIADD R4, R7, UR38 ;  /* 0x0000002607047c36 */ /* 0x000fe20008000000 */
[----:B------:R-:W-:Y:S01]  /*aa00*/  ULDC.64 UR4, c[0x0][0x650] ;  /* 0x0001940000047ab9 */ /* 0x000fe20000000a00 */
[----:B------:R-:W-:Y:S01]  /*aa10*/  IMAD.U32 R7, RZ, RZ, UR38 ;  /* 0x00000026ff077e24 */ /* 0x000fe2000f8e00ff */
[----:B------:R-:W-:Y:S01]  /*aa20*/  UISETP.GE.U32.AND UP0, UPT, UR38, 0x7, UPT ;  /* 0x000000072600788c */ /* 0x000fe2000bf06070 */
[C---:B------:R-:W-:Y:S01]  /*aa30*/  IMAD.WIDE.U32 R2, R4.reuse, 0x24924925, RZ ;  /* 0x2492492504027825 */ /* 0x040fe200078e00ff */
[C---:B------:R-:W-:Y:S01]  /*aa40*/  ISETP.GT.U32.AND P1, PT, R4.reuse, 0x6, PT ;  /* 0x000000060400780c */ /* 0x040fe20003f24070 */
[----:B------:R-:W-:Y:S02]  /*aa50*/  BSSY B1, `(.L_x_225) ;  /* 0x000006f000017945 */ /* 0x000fe40003800000 */
[----:B------:R-:W-:Y:S01]  /*aa60*/  IMAD.IADD R2, R4, 0x1, -R3 ;  /* 0x0000000104027824 */ /* 0x000fe200078e0a03 */
[----:B------:R-:W-:Y:S01]  /*aa70*/  ISETP.LT.U32.AND P1, PT, R7, 0x7, P1 ;  /* 0x000000070700780c */ /* 0x000fe20000f21070 */
[----:B------:R-:W-:Y:S01]  /*aa80*/  IMAD.MOV.U32 R19, RZ, RZ, -0x1 ;  /* 0xffffffffff137424 */ /* 0x000fe200078e00ff */
[----:B------:R-:W-:Y:S01]  /*aa90*/  PLOP3.LUT P3, PT, PT, PT, UP0, 0x80, 0x0 ;  /* 0x000000000000781c */ /* 0x000fe20003f6f008 */
[----:B------:R-:W0:Y:S01]  /*aaa0*/  @P4 S2R R8, SR_CgaCtaId ;  /* 0x0000000000084919 */ /* 0x000e220000008800 */
[----:B------:R-:W-:Y:S01]  /*aab0*/  @P4 MOV R5, 0x400 ;  /* 0x0000040000054802 */ /* 0x000fe20000000f00 */
[----:B------:R-:W-:Y:S01]  /*aac0*/  IMAD.MOV.U32 R22, RZ, RZ, -0x1 ;  /* 0xffffffffff167424 */ /* 0x000fe200078e00ff */
[----:B------:R-:W-:-:S02]  /*aad0*/  LEA.HI R2, R2, R3, RZ, 0x1f ;  /* 0x0000000302027211 */ /* 0x000fc400078ff8ff */
[----:B------:R-:W-:Y:S02]  /*aae0*/  PRMT R3, RZ, 0x7610, R3 ;  /* 0x00007610ff037816 */ /* 0x000fe40000000003 */
[----:B------:R-:W-:Y:S01]  /*aaf0*/  SHF.R.U32.HI R7, RZ, 0x2, R2 ;  /* 0x00000002ff077819 */ /* 0x000fe20000011602 */
[----:B------:R-:W-:Y:S01]  /*ab00*/  IMAD.MOV.U32 R2, RZ, RZ, -0x1 ;  /* 0xffffffffff027424 */ /* 0x000fe200078e00ff */
[----:B0-----:R-:W-:Y:S02]  /*ab10*/  @P4 LEA R8, R8, R5, 0x18 ;  /* 0x0000000508084211 */ /* 0x001fe400078ec0ff */
[----:B------:R-:W-:Y:S02]  /*ab20*/  SEL R5, RZ, 0x1, !P1 ;  /* 0x00000001ff057807 */ /* 0x000fe40004800000 */
[----:B------:R0:W-:Y:S02]  /*ab30*/  @P4 SYNCS.ARRIVE.TRANS64.A1T0 RZ, [R8+URZ+0xa8], RZ ;  /* 0x0000a8ff08ff49a7 */ /* 0x0001e4000810003f */
[----:B------:R-:W-:-:S04]  /*ab40*/  LOP3.LUT R0, R0, R5, RZ, 0x3c, !PT ;  /* 0x0000000500007212 */ /* 0x000fc800078e3cff */
[----:B------:R-:W-:Y:S01]  /*ab50*/  @P3 LOP3.LUT R0, R0, 0x1, R7, 0x78, !PT ;  /* 0x0000000100003812 */ /* 0x000fe200078e7807 */
[----:B------:R-:W-:Y:S01]  /*ab60*/  IMAD R7, R7, -0x7, R4 ;  /* 0xfffffff907077824 */ /* 0x000fe200078e0204 */
[----:B0-----:R-:W-:Y:S02]  /*ab70*/  PRMT R8, RZ, 0x7610, R8 ;  /* 0x00007610ff087816 */ /* 0x001fe40000000008 */
[----:B--2---:R-:W-:-:S05]  /*ab80*/  IADD3 R18, P1, R18, R10, RZ ;  /* 0x0000000a12127210 */ /* 0x004fca0007f3e0ff */
[----:B------:R-:W-:Y:S01]  /*ab90*/  IMAD.X R17, R17, 0x1, R23, P1 ;  /* 0x0000000111117824 */ /* 0x000fe200008e0617 */
[----:B------:R-:W-:-:S04]  /*aba0*/  ISETP.GE.U32.AND P1, PT, R18, UR4, PT ;  /* 0x0000000412007c0c */ /* 0x000fc8000bf26070 */
[----:B------:R-:W-:-:S13]  /*abb0*/  ISETP.GE.U32.AND.EX P1, PT, R17, UR5, PT, P1 ;  /* 0x0000000511007c0c */ /* 0x000fda000bf26110 */
[----:B------:R-:W-:Y:S05]  /*abc0*/  @P1 BRA `(.L_x_226) ;  /* 0x00000004005c1947 */ /* 0x000fea0003800000 */
[----:B------:R-:W0:Y:S01]  /*abd0*/  S2R R12, SR_CTAID.X ;  /* 0x00000000000c7919 */ /* 0x000e220000002500 */
[----:B------:R-:W-:Y:S01]  /*abe0*/  ULDC.64 UR4, c[0x0][0x628] ;  /* 0x00018a0000047ab9 */ /* 0x000fe20000000a00 */
[----:B------:R-:W1:Y:S01]  /*abf0*/  LDC R13, c[0x0][0x144] ;  /* 0x00005100ff0d7b82 */ /* 0x000e620000000800 */
[----:B------:R-:W-:Y:S01]  /*ac00*/  ISETP.NE.U32.AND P1, PT, RZ, UR4, PT ;  /* 0x00000004ff007c0c */ /* 0x000fe2000bf25070 */
[----:B------:R-:W2:Y:S01]  /*ac10*/  S2R R10, SR_CTAID.Y ;  /* 0x00000000000a7919 */ /* 0x000ea20000002600 */
[----:B------:R-:W-:Y:S01]  /*ac20*/  ULDC UR7, c[0x0][0x630] ;  /* 0x00018c0000077ab9 */ /* 0x000fe20000000800 */
[----:B------:R-:W-:Y:S01]  /*ac30*/  ULDC UR8, c[0x0][0x150] ;  /* 0x0000540000087ab9 */ /* 0x000fe20000000800 */
[----:B------:R-:W-:Y:S01]  /*ac40*/  ISETP.NE.AND.EX P1, PT, RZ, UR5, PT, P1 ;  /* 0x00000005ff007c0c */ /* 0x000fe2000bf25310 */
[----:B------:R-:W-:Y:S02]  /*ac50*/  IMAD.MOV.U32 R2, RZ, RZ, R18 ;  /* 0x000000ffff027224 */ /* 0x000fe400078e0012 */
[----:B------:R-:W-:Y:S01]  /*ac60*/  IMAD.MOV.U32 R3, RZ, RZ, R17 ;  /* 0x000000ffff037224 */ /* 0x000fe200078e0011 */
[----:B0-----:R-:W-:-:S09]  /*ac70*/  I2FP.F32.U32 R14, R12 ;  /* 0x0000000c000e7245 */ /* 0x001fd20000201000 */
[----:B------:R-:W-:Y:S05]  /*ac80*/  @!P1 BRA `(.L_x_227) ;  /* 0x0000000000289947 */ /* 0x000fea0003800000 */
[----:B------:R-:W-:Y:S02]  /*ac90*/  ULDC UR6, c[0x0][0x634] ;  /* 0x00018d0000067ab9 */ /* 0x000fe40000000800 */
[----:B------:R-:W-:-:S05]  /*aca0*/  IADD3 R3, P1, R18, UR6, RZ ;  /* 0x0000000612037c10 */ /* 0x000fca000ff3e0ff */
[----:B------:R-:W-:-:S04]  /*acb0*/  IMAD.X R11, RZ, RZ, R17, P1 ;  /* 0x000000ffff0b7224 */ /* 0x000fc800008e0611 */
[----:B------:R-:W-:-:S04]  /*acc0*/  IMAD.WIDE.U32 R4, R11, UR4, RZ ;  /* 0x000000040b047c25 */ /* 0x000fc8000f8e00ff */
[----:B------:R-:W-:-:S04]  /*acd0*/  IMAD.WIDE.U32 R4, P1, R3, UR5, R4 ;  /* 0x0000000503047c25 */ /* 0x000fc8000f820004 */
[----:B------:R-:W-:-:S04]  /*ace0*/  IMAD.WIDE.U32 R2, R3, UR4, RZ ;  /* 0x0000000403027c25 */ /* 0x000fc8000f8e00ff */
[----:B------:R-:W-:Y:S01]  /*acf0*/  IMAD.MOV.U32 R2, RZ, RZ, R5 ;  /* 0x000000ffff027224 */ /* 0x000fe200078e0005 */
[----:B------:R-:W-:Y:S01]  /*ad00*/  IADD3 RZ, P3, R3, R4, RZ ;  /* 0x0000000403ff7210 */ /* 0x000fe20007f7e0ff */
[----:B------:R-:W-:-:S04]  /*ad10*/  IMAD.X R3, RZ, RZ, RZ, P1 ;  /* 0x000000ffff037224 */ /* 0x000fc800008e06ff */
[----:B------:R-:W-:-:S08]  /*ad20*/  IMAD.WIDE.U32.X R2, R11, UR5, R2, P3 ;  /* 0x000000050b027c25 */ /* 0x000fd000098e0402 */
.L_x_227:
[----:B------:R-:W-:Y:S01]  /*ad30*/  FMUL R14, R14, UR8 ;  /* 0x000000080e0e7c20 */ /* 0x000fe20008400000 */
[--C-:B------:R-:W-:Y:S01]  /*ad40*/  SHF.R.U64 R11, R2, UR7, R3.reuse ;  /* 0x00000007020b7c19 */ /* 0x100fe20008001203 */
[----:B------:R-:W-:Y:S01]  /*ad50*/  ULDC.64 UR4, c[0x0][0x620] ;  /* 0x0001880000047ab9 */ /* 0x000fe20000000a00 */
[----:B------:R-:W-:Y:S01]  /*ad60*/  SHF.R.U32.HI R2, RZ, UR7, R3 ;  /* 0x00000007ff027c19 */ /* 0x000fe20008011603 */
[----:B------:R-:W-:Y:S01]  /*ad70*/  IMAD.MOV.U32 R3, RZ, RZ, R17 ;  /* 0x000000ffff037224 */ /* 0x000fe200078e0011 */
[----:B------:R-:W-:Y:S01]  /*ad80*/  IADD3 R15, P1, RZ, -R11, RZ ;  /* 0x8000000bff0f7210 */ /* 0x000fe20007f3e0ff */
[----:B------:R-:W0:Y:S01]  /*ad90*/  F2I.U32.TRUNC.NTZ R14, R14 ;  /* 0x0000000e000e7305 */ /* 0x000e22000020f000 */
[----:B------:R-:W-:-:S03]  /*ada0*/  ULDC.64 UR6, c[0x0][0x640] ;  /* 0x0001900000067ab9 */ /* 0x000fc60000000a00 */
[----:B------:R-:W-:Y:S01]  /*adb0*/  IMAD.X R2, RZ, RZ, ~R2, P1 ;  /* 0x000000ffff027224 */ /* 0x000fe200008e0e02 */
[----:B------:R-:W-:-:S03]  /*adc0*/  ISETP.NE.U32.AND P1, PT, RZ, UR6, PT ;  /* 0x00000006ff007c0c */ /* 0x000fc6000bf25070 */
[----:B------:R-:W-:Y:S01]  /*add0*/  IMAD R2, R2, UR4, RZ ;  /* 0x0000000402027c24 */ /* 0x000fe2000f8e02ff */
[----:B------:R-:W-:-:S03]  /*ade0*/  ISETP.NE.AND.EX P1, PT, RZ, UR7, PT, P1 ;  /* 0x00000007ff007c0c */ /* 0x000fc6000bf25310 */
[C---:B------:R-:W-:Y:S01]  /*adf0*/  IMAD R5, R15.reuse, UR5, R2 ;  /* 0x000000050f057c24 */ /* 0x040fe2000f8e0202 */
[----:B------:R-:W-:Y:S01]  /*ae00*/  ULDC UR5, c[0x0][0x154] ;  /* 0x0000550000057ab9 */ /* 0x000fe20000000800 */
[----:B------:R-:W-:Y:S02]  /*ae10*/  IMAD.MOV.U32 R2, RZ, RZ, R18 ;  /* 0x000000ffff027224 */ /* 0x000fe400078e0012 */
[----:B0-----:R-:W-:Y:S02]  /*ae20*/  IMAD.MOV R4, RZ, RZ, -R14 ;  /* 0x000000ffff047224 */ /* 0x001fe400078e0a0e */
[----:B------:R-:W-:Y:S01]  /*ae30*/  IMAD.WIDE.U32 R2, R15, UR4, R2 ;  /* 0x000000040f027c25 */ /* 0x000fe2000f8e0002 */
[----:B------:R-:W-:-:S03]  /*ae40*/  ULDC UR4, c[0x0][0x618] ;  /* 0x0001860000047ab9 */ /* 0x000fc60000000800 */
[----:B-1----:R-:W-:Y:S01]  /*ae50*/  IMAD R12, R13, R4, R12 ;  /* 0x000000040d0c7224 */ /* 0x002fe200078e020c */
[----:B--2---:R-:W-:Y:S01]  /*ae60*/  I2FP.F32.U32 R4, R10 ;  /* 0x0000000a00047245 */ /* 0x004fe20000201000 */
[----:B------:R-:W0:Y:S01]  /*ae70*/  LDC R13, c[0x0][0x148] ;  /* 0x00005200ff0d7b82 */ /* 0x000e220000000800 */
[----:B------:R-:W-:-:S03]  /*ae80*/  IMAD.IADD R3, R3, 0x1, R5 ;  /* 0x0000000103037824 */ /* 0x000fc600078e0205 */
[----:B------:R-:W-:Y:S02]  /*ae90*/  FMUL R4, R4, UR5 ;  /* 0x0000000504047c20 */ /* 0x000fe40008400000 */
[--C-:B------:R-:W-:Y:S02]  /*aea0*/  SHF.R.U64 R14, R2, UR4, R3.reuse ;  /* 0x00000004020e7c19 */ /* 0x100fe40008001203 */
[----:B------:R-:W-:Y:S01]  /*aeb0*/  SHF.R.U32.HI R3, RZ, UR4, R3 ;  /* 0x00000004ff037c19 */ /* 0x000fe20008011603 */
[----:B------:R1:W2:Y:S01]  /*aec0*/  F2I.U32.TRUNC.NTZ R20, R4 ;  /* 0x0000000400147305 */ /* 0x0002a2000020f000 */
[----:B------:R-:W-:Y:S02]  /*aed0*/  ULDC UR4, c[0x0][0x608] ;  /* 0x0001820000047ab9 */ /* 0x000fe40000000800 */
[--C-:B------:R-:W-:Y:S02]  /*aee0*/  SHF.R.U64 R19, R14, UR4, R3.reuse ;  /* 0x000000040e137c19 */ /* 0x100fe40008001203 */
[----:B------:R-:W-:Y:S01]  /*aef0*/  SHF.R.U32.HI R2, RZ, UR4, R3 ;  /* 0x00000004ff027c19 */ /* 0x000fe20008011603 */
[----:B------:R-:W-:-:S03]  /*af00*/  ULDC UR4, c[0x0][0x658] ;  /* 0x0001960000047ab9 */ /* 0x000fc60000000800 */
[--C-:B------:R-:W-:Y:S02]  /*af10*/  SHF.R.U64 R15, R19, UR4, R2.reuse ;  /* 0x00000004130f7c19 */ /* 0x100fe40008001202 */
[----:B------:R-:W-:-:S03]  /*af20*/  SHF.R.U32.HI R21, RZ, UR4, R2 ;  /* 0x00000004ff157c19 */ /* 0x000fc60008011602 */
[----:B------:R-:W-:Y:S02]  /*af30*/  IMAD.MOV.U32 R2, RZ, RZ, R15 ;  /* 0x000000ffff027224 */ /* 0x000fe400078e000f */
[----:B------:R-:W-:Y:S01]  /*af40*/  IMAD.MOV.U32 R3, RZ, RZ, R21 ;  /* 0x000000ffff037224 */ /* 0x000fe200078e0015 */
[----:B-12---:R-:W-:Y:S06]  /*af50*/  @!P1 BRA `(.L_x_228) ;  /* 0x0000000000289947 */ /* 0x006fec0003800000 */
        /* <DEDUP_REMOVED lines=10> */
.L_x_228:
[----:B------:R-:W1:Y:S01]  /*b000*/  LDC R4, c[0x0][0x65c] ;  /* 0x00019700ff047b82 */ /* 0x000e620000000800 */
[----:B------:R-:W-:Y:S01]  /*b010*/  ULDC UR4, c[0x0][0x648] ;  /* 0x0001920000047ab9 */ /* 0x000fe20000000800 */
[----:B------:R-:W-:Y:S01]  /*b020*/  LOP3.LUT R19, R19, UR16, RZ, 0xc0, !PT ;  /* 0x0000001013137c12 */ /* 0x000fe2000f8ec0ff */
[----:B------:R-:W-:Y:S01]  /*b030*/  IMAD.MOV R20, RZ, RZ, -R20 ;  /* 0x000000ffff147224 */ /* 0x000fe200078e0a14 */
[----:B------:R-:W-:Y:S01]  /*b040*/  SHF.R.U64 R2, R2, UR4, R3 ;  /* 0x0000000402027c19 */ /* 0x000fe20008001203 */
[----:B------:R-:W-:Y:S01]  /*b050*/  ULDC UR4, c[0x0][0x638] ;  /* 0x00018e0000047ab9 */ /* 0x000fe20000000800 */
[----:B------:R-:W-:Y:S01]  /*b060*/  LOP3.LUT R14, R14, UR15, RZ, 0xc0, !PT ;  /* 0x0000000f0e0e7c12 */ /* 0x000fe2000f8ec0ff */
[----:B------:R-:W-:Y:S01]  /*b070*/  ULDC UR5, c[0x0][0x610] ;  /* 0x0001840000057ab9 */ /* 0x000fe20000000800 */
[----:B------:R-:W-:Y:S02]  /*b080*/  IMAD.MOV.U32 R3, RZ, RZ, 0x1 ;  /* 0x00000001ff037424 */ /* 0x000fe400078e00ff */
[----:B------:R-:W-:Y:S01]  /*b090*/  IMAD R19, R2, UR17, R19 ;  /* 0x0000001102137c24 */ /* 0x000fe2000f8e0213 */
[----:B-1----:R-:W-:Y:S01]  /*b0a0*/  ISETP.NE.AND P1, PT, R4, 0x1, PT ;  /* 0x000000010400780c */ /* 0x002fe20003f25270 */
[----:B------:R-:W-:-:S02]  /*b0b0*/  IMAD.MOV R4, RZ, RZ, -R2 ;  /* 0x000000ffff047224 */ /* 0x000fc400078e0a02 */
[----:B------:R-:W-:Y:S02]  /*b0c0*/  IMAD.MOV.U32 R2, RZ, RZ, R11 ;  /* 0x000000ffff027224 */ /* 0x000fe400078e000b */
[----:B------:R-:W-:Y:S01]  /*b0d0*/  IMAD R15, R4, UR4, R15 ;  /* 0x00000004040f7c24 */ /* 0x000fe2000f8e020f */
[----:B------:R-:W-:-:S03]  /*b0e0*/  ULDC UR4, c[0x0][0x600] ;  /* 0x0001800000047ab9 */ /* 0x000fc60000000800 */
[----:B------:R-:W-:-:S04]  /*b0f0*/  IMAD R15, R15, UR4, R14 ;  /* 0x000000040f0f7c24 */ /* 0x000fc8000f8e020e */
[----:B0-----:R-:W-:-:S04]  /*b100*/  @P1 IMAD R12, R13, R20, R10 ;  /* 0x000000140d0c1224 */ /* 0x001fc800078e020a */
[----:B------:R-:W-:-:S05]  /*b110*/  IMAD R12, R19, UR5, R12 ;  /* 0x00000005130c7c24 */ /* 0x000fca000f8e020c */
[----:B------:R-:W-:Y:S02]  /*b120*/  SEL R22, R15, R12, !P1 ;  /* 0x0000000c0f167207 */ /* 0x000fe40004800000 */
[----:B------:R-:W-:-:S07]  /*b130*/  SEL R19, R12, R15, !P1 ;  /* 0x0000000f0c137207 */ /* 0x000fce0004800000 */
.L_x_226:
[----:B------:R-:W-:Y:S05]  /*b140*/  BSYNC B1 ;  /* 0x0000000000017941 */ /* 0x000fea0003800000 */
.L_x_225:
[----:B------:R-:W-:-:S13]  /*b150*/  LOP3.LUT P1, RZ, R3, 0xff, RZ, 0xc0, !PT ;  /* 0x000000ff03ff7812 */ /* 0x000fda000782c0ff */
[----:B------:R-:W-:Y:S05]  /*b160*/  @P1 BRA `(.L_x_229) ;  /* 0xfffffff400181947 */ /* 0x000fea000383ffff */
[----:B------:R-:W-:Y:S05]  /*b170*/  BSYNC B0 ;  /* 0x0000000000007941 */ /* 0x000fea0003800000 */
.L_x_217:
[----:B------:R-:W-:-:S03]  /*b180*/  UMOV UR4, 0xffffffff ;  /* 0xffffffff00047882 */ /* 0x000fc60000000000 */
[----:B------:R-:W-:Y:S05]  /*b190*/  BRA.DIV UR4, `(.L_x_230) ;  /* 0x0000000604ac7947 */ /* 0x000fea000b800000 */
[----:B------:R-:W-:-:S13]  /*b1a0*/  ELECT P6, URZ, PT ;  /* 0x00000000003f782f */ /* 0x000fda00038c0000 */
.L_x_249:
[----:B------:R-:W-:Y:S04]  /*b1b0*/  BSSY B0, `(.L_x_231) ;  /* 0x0000046000007945 */ /* 0x000fe80003800000 */
[----:B------:R-:W-:Y:S05]  /*b1c0*/  @!P6 BRA `(.L_x_232) ;  /* 0x000000040010e947 */ /* 0x000fea0003800000 */
[----:B------:R-:W-:-:S04]  /*b1d0*/  LOP3.LUT R16, R16, 0x2, RZ, 0xfc, !PT ;  /* 0x0000000210107812 */ /* 0x000fc800078efcff */
[----:B------:R-:W-:-:S13]  /*b1e0*/  ISETP.NE.AND P0, PT, R16, 0x3, PT ;  /* 0x000000031000780c */ /* 0x000fda0003f05270 */
[----:B------:R-:W-:Y:S05]  /*b1f0*/  @!P0 BRA `(.L_x_233) ;  /* 0x0000000000048947 */ /* 0x000fea0003800000 */
[----:B------:R-:W-:Y:S01]  /*b200*/  BPT.TRAP 0x1 ;  /* 0x000000040000795c */ /* 0x000fe20000300000 */
.L_x_233:
[----:B------:R-:W0:Y:S01]  /*b210*/  S2R R3, SR_CgaCtaId ;  /* 0x0000000000037919 */ /* 0x000e220000008800 */
[----:B------:R-:W-:Y:S02]  /*b220*/  MOV R2, 0x400 ;  /* 0x0000040000027802 */ /* 0x000fe40000000f00 */
[----:B------:R-:W-:Y:S02]  /*b230*/  SHF.L.U32 R4, R0, 0x1f, RZ ;  /* 0x0000001f00047819 */ /* 0x000fe400000006ff */
[----:B0-----:R-:W-:-:S05]  /*b240*/  LEA R2, R3, R2, 0x18 ;  /* 0x0000000203027211 */ /* 0x001fca00078ec0ff */
[----:B------:R-:W-:-:S04]  /*b250*/  VIADD R2, R2, 0x38 ;  /* 0x0000003802027836 */ /* 0x000fc80000000000 */
[C---:B------:R-:W-:Y:S02]  /*b260*/  IMAD R9, R7.reuse, 0x8, R2 ;  /* 0x0000000807097824 */ /* 0x040fe400078e0202 */
[----:B------:R-:W-:Y:S02]  /*b270*/  VIADD R7, R7, 0x1 ;  /* 0x0000000107077836 */ /* 0x000fe40000000000 */
[----:B------:R-:W0:Y:S03]  /*b280*/  SYNCS.PHASECHK.TRANS64.TRYWAIT P0, [R9+URZ], R4 ;  /* 0x00000004090075a7 */ /* 0x000e26000800017f */
[----:B------:R-:W-:-:S04]  /*b290*/  ISETP.NE.AND P1, PT, R7, 0x7, PT ;  /* 0x000000070700780c */ /* 0x000fc80003f25270 */
[----:B------:R-:W-:Y:S02]  /*b2a0*/  SEL R3, RZ, 0x1, P1 ;  /* 0x00000001ff037807 */ /* 0x000fe40000800000 */
[----:B------:R-:W-:Y:S02]  /*b2b0*/  SEL R7, R7, RZ, P1 ;  /* 0x000000ff07077207 */ /* 0x000fe40000800000 */
[----:B------:R-:W-:-:S03]  /*b2c0*/  LOP3.LUT R6, R0, R3, RZ, 0x3c, !PT ;  /* 0x0000000300067212 */ /* 0x000fc600078e3cff */
[----:B------:R-:W-:Y:S01]  /*b2d0*/  IMAD R8, R7, 0x8, R2 ;  /* 0x0000000807087824 */ /* 0x000fe200078e0202 */
[----:B------:R-:W-:Y:S01]  /*b2e0*/  SHF.L.U32 R5, R6, 0x1f, RZ ;  /* 0x0000001f06057819 */ /* 0x000fe200000006ff */
[----:B0-----:R-:W-:Y:S06]  /*b2f0*/  @!P0 BRA `(.L_x_234) ;  /* 0x0000000400748947 */ /* 0x001fec0003800000 */
.L_x_250:
[----:B------:R-:W1:Y:S01]  /*b300*/  SYNCS.PHASECHK.TRANS64.TRYWAIT P0, [R8+URZ], R5 ;  /* 0x00000005080075a7 */ /* 0x000e62000800017f */
[----:B------:R-:W-:-:S05]  /*b310*/  VIADD R0, R7, 0x1 ;  /* 0x0000000107007836 */ /* 0x000fca0000000000 */
[----:B------:R-:W-:-:S04]  /*b320*/  ISETP.NE.AND P1, PT, R0, 0x7, PT ;  /* 0x000000070000780c */ /* 0x000fc80003f25270 */
[----:B------:R-:W-:Y:S02]  /*b330*/  SEL R3, RZ, 0x1, P1 ;  /* 0x00000001ff037807 */ /* 0x000fe40000800000 */
[----:B------:R-:W-:Y:S02]  /*b340*/  SEL R7, R0, RZ, P1 ;  /* 0x000000ff00077207 */ /* 0x000fe40000800000 */
[----:B------:R-:W-:-:S03]  /*b350*/  LOP3.LUT R6, R6, R3, RZ, 0x3c, !PT ;  /* 0x0000000306067212 */ /* 0x000fc600078e3cff */
[----:B0-----:R-:W-:Y:S01]  /*b360*/  IMAD R9, R7, 0x8, R2 ;  /* 0x0000000807097824 */ /* 0x001fe200078e0202 */
[----:B------:R-:W-:Y:S01]  /*b370*/  SHF.L.U32 R4, R6, 0x1f, RZ ;  /* 0x0000001f06047819 */ /* 0x000fe200000006ff */
[----:B-1----:R-:W-:Y:S06]  /*b380*/  @!P0 BRA `(.L_x_235) ;  /* 0x0000000400648947 */ /* 0x002fec0003800000 */
.L_x_251:
        /* <DEDUP_REMOVED lines=9> */
.L_x_252:
        /* <DEDUP_REMOVED lines=9> */
.L_x_253:
[----:B------:R-:W1:Y:S01]  /*b4b0*/  SYNCS.PHASECHK.TRANS64.TRYWAIT P0, [R9+URZ], R4 ;  /* 0x00000004090075a7 */ /* 0x000e62000800017f */
[----:B------:R-:W-:-:S05]  /*b4c0*/  VIADD R0, R7, 0x1 ;  /* 0x0000000107007836 */ /* 0x000fca0000000000 */
[----:B------:R-:W-:-:S04]  /*b4d0*/  ISETP.NE.AND P1, PT, R0, 0x7, PT ;  /* 0x000000070000780c */ /* 0x000fc80003f25270 */
[----:B------:R-:W-:Y:S02]  /*b4e0*/  SEL R3, RZ, 0x1, P1 ;  /* 0x00000001ff037807 */ /* 0x000fe40000800000 */
[----:B------:R-:W-:Y:S02]  /*b4f0*/  SEL R7, R0, RZ, P1 ;  /* 0x000000ff00077207 */ /* 0x000fe40000800000 */
[----:B------:R-:W-:-:S03]  /*b500*/  LOP3.LUT R11, R6, R3, RZ, 0x3c, !PT ;  /* 0x00000003060b7212 */ /* 0x000fc600078e3cff */
[----:B------:R-:W-:Y:S01]  /*b510*/  IMAD R6, R7, 0x8, R2 ;  /* 0x0000000807067824 */ /* 0x000fe200078e0202 */
[----:B0-----:R-:W-:Y:S01]  /*b520*/  SHF.L.U32 R5, R11, 0x1f, RZ ;  /* 0x0000001f0b057819 */ /* 0x001fe200000006ff */
[----:B-1----:R-:W-:Y:S06]  /*b530*/  @!P0 BRA `(.L_x_238) ;  /* 0x0000000400348947 */ /* 0x002fec0003800000 */
.L_x_254:
[----:B------:R-:W1:Y:S01]  /*b540*/  SYNCS.PHASECHK.TRANS64.TRYWAIT P0, [R6+URZ], R5 ;  /* 0x00000005060075a7 */ /* 0x000e62000800017f */
[----:B------:R-:W-:-:S05]  /*b550*/  VIADD R0, R7, 0x1 ;  /* 0x0000000107007836 */ /* 0x000fca0000000000 */
[----:B------:R-:W-:-:S04]  /*b560*/  ISETP.NE.AND P1, PT, R0, 0x7, PT ;  /* 0x000000070000780c */ /* 0x000fc80003f25270 */
[----:B0-----:R-:W-:Y:S02]  /*b570*/  SEL R4, RZ, 0x1, P1 ;  /* 0x00000001ff047807 */ /* 0x001fe40000800000 */
[----:B------:R-:W-:Y:S02]  /*b580*/  SEL R3, R0, RZ, P1 ;  /* 0x000000ff00037207 */ /* 0x000fe40000800000 */
[----:B------:R-:W-:Y:S01]  /*b590*/  LOP3.LUT R0, R11, R4, RZ, 0x3c, !PT ;  /* 0x000000040b007212 */ /* 0x000fe200078e3cff */
[----:B-1----:R-:W-:Y:S06]  /*b5a0*/  @!P0 BRA `(.L_x_239) ;  /* 0x00000004002c8947 */ /* 0x002fec0003800000 */
.L_x_255:
[----:B------:R-:W-:Y:S01]  /*b5b0*/  IMAD R3, R3, 0x8, R2 ;  /* 0x0000000803037824 */ /* 0x000fe200078e0202 */
[----:B------:R-:W-:-:S07]  /*b5c0*/  SHF.L.U32 R0, R0, 0x1f, RZ ;  /* 0x0000001f00007819 */ /* 0x000fce00000006ff */
.L_x_240:
[----:B-1----:R1:W2:Y:S02]  /*b5d0*/  SYNCS.PHASECHK.TRANS64.TRYWAIT P0, [R3+URZ], R0 ;  /* 0x00000000030075a7 */ /* 0x0022a4000800017f */
[----:B--2---:R-:W-:Y:S05]  /*b5e0*/  @!P0 NANOSLEEP.SYNCS 0x989680 ;  /* 0x009896800000895d */ /* 0x004fea0003900000 */
[----:B------:R-:W2:Y:S02]  /*b5f0*/  @!P0 SYNCS.PHASECHK.TRANS64 P0, [R3+URZ], R0 ;  /* 0x00000000030085a7 */ /* 0x000ea4000800007f */
[----:B--2---:R-:W-:Y:S05]  /*b600*/  @!P0 BRA `(.L_x_240) ;  /* 0xfffffffc00f08947 */ /* 0x004fea000383ffff */
.L_x_232:
[----:B------:R-:W-:Y:S05]  /*b610*/  BSYNC B0 ;  /* 0x0000000000007941 */ /* 0x000fea0003800000 */
.L_x_231:
[----:B------:R-:W-:Y:S05]  /*b620*/  EXIT ;  /* 0x000000000000794d */ /* 0x000fea0003800000 */
.L_x_19:
[----:B-1----:R1:W2:Y:S02]  /*b630*/  SYNCS.PHASECHK.TRANS64.TRYWAIT P0, [R121+URZ], R0 ;  /* 0x00000000790075a7 */ /* 0x0022a4000800017f */
[----:B--2---:R-:W-:Y:S05]  /*b640*/  @!P0 NANOSLEEP.SYNCS 0x989680 ;  /* 0x009896800000895d */ /* 0x004fea0003900000 */
[----:B------:R-:W2:Y:S02]  /*b650*/  @!P0 SYNCS.PHASECHK.TRANS64 P0, [R121+URZ], R0 ;  /* 0x00000000790085a7 */ /* 0x000ea4000800007f */
[----:B--2---:R-:W-:Y:S05]  /*b660*/  @!P0 BRA `(.L_x_19) ;  /* 0xfffffffc00f08947 */ /* 0x004fea000383ffff */
[----:B------:R-:W-:Y:S05]  /*b670*/  BRA `(.L_x_241) ;  /* 0xffffff6000387947 */ /* 0x000fea000383ffff */
.L_x_24:
[----:B--2---:R2:W3:Y:S02]  /*b680*/  SYNCS.PHASECHK.TRANS64.TRYWAIT P1, [R3+URZ], R0 ;  /* 0x00000000030075a7 */ /* 0x0044e4000802017f */
[----:B---3--:R-:W-:Y:S05]  /*b690*/  @!P1 NANOSLEEP.SYNCS 0x989680 ;  /* 0x009896800000995d */ /* 0x008fea0003900000 */
[----:B------:R-:W3:Y:S02]  /*b6a0*/  @!P1 SYNCS.PHASECHK.TRANS64 P1, [R3+URZ], R0 ;  /* 0x00000000030095a7 */ /* 0x000ee4000802007f */
[----:B---3--:R-:W-:Y:S05]  /*b6b0*/  @!P1 BRA `(.L_x_24) ;  /* 0xfffffffc00f09947 */ /* 0x008fea000383ffff */
[----:B------:R-:W-:Y:S05]  /*b6c0*/  BRA `(.L_x_23) ;  /* 0xffffff6000a47947 */ /* 0x000fea000383ffff */
.L_x_29:
[----:B--2---:R-:W-:-:S04]  /*b6d0*/  IMAD.U32 R5, RZ, RZ, UR4 ;  /* 0x00000004ff057e24 */ /* 0x004fc8000f8e00ff */
[----:B------:R2:W3:Y:S03]  /*b6e0*/  SYNCS.PHASECHK.TRANS64.TRYWAIT P1, [R5+URZ], R4 ;  /* 0x00000004050075a7 */ /* 0x0004e6000802017f */
[----:B---3--:R-:W-:Y:S05]  /*b6f0*/  @!P1 NANOSLEEP.SYNCS 0x989680 ;  /* 0x009896800000995d */ /* 0x008fea0003900000 */
[----:B------:R-:W3:Y:S02]  /*b700*/  @!P1 SYNCS.PHASECHK.TRANS64 P1, [R5+URZ], R4 ;  /* 0x00000004050095a7 */ /* 0x000ee4000802007f */
[----:B---3--:R-:W-:Y:S05]  /*b710*/  @!P1 BRA `(.L_x_29) ;  /* 0xfffffffc00ec9947 */ /* 0x008fea000383ffff */
[----:B------:R-:W-:Y:S05]  /*b720*/  BRA `(.L_x_28) ;  /* 0xffffff7400347947 */ /* 0x000fea000383ffff */
.L_x_37:
[----:B-1----:R1:W2:Y:S02]  /*b730*/  SYNCS.PHASECHK.TRANS64.TRYWAIT P0, [R121+URZ+0x10], R0 ;  /* 0x00001000790075a7 */ /* 0x0022a4000800017f */
[----:B--2---:R-:W-:Y:S05]  /*b740*/  @!P0 NANOSLEEP.SYNCS 0x989680 ;  /* 0x009896800000895d */ /* 0x004fea0003900000 */
[----:B------:R-:W2:Y:S02]  /*b750*/  @!P0 SYNCS.PHASECHK.TRANS64 P0, [R121+URZ+0x10], R0 ;  /* 0x00001000790085a7 */ /* 0x000ea4000800007f */
[----:B--2---:R-:W-:Y:S05]  /*b760*/  @!P0 BRA `(.L_x_37) ;  /* 0xfffffffc00f08947 */ /* 0x004fea000383ffff */
[----:B------:R-:W-:Y:S05]  /*b770*/  BRA `(.L_x_242) ;  /* 0xffffff8800547947 */ /* 0x000fea000383ffff */
.L_x_218:
[----:B------:R-:W-:Y:S01]  /*b780*/  BSSY B1, `(.L_x_243) ;  /* 0x0000006000017945 */ /* 0x000fe20003800000 */
[----:B------:R-:W-:-:S07]  /*b790*/  IMAD.MOV.U32 R15, RZ, RZ, -0x1 ;  /* 0xffffffffff0f7424 */ /* 0x000fce00078e00ff */
[----:B-----5:R-:W-:Y:S05]  /*b7a0*/  WARPSYNC.COLLECTIVE R15, `(.L_x_244) ;  /* 0x000000000f0c7348 */ /* 0x020fea0003c00000 */
[----:B------:R-:W-:Y:S02]  /*b7b0*/  ELECT P6, UR62, PT ;  /* 0x00000000003e782f */ /* 0x000fe400038c0000 */
[----:B------:R-:W-:Y:S01]  /*b7c0*/  MOV R14, UR62 ;  /* 0x0000003e000e7c02 */ /* 0x000fe20008000f00 */
[----:B-----5:R-:W-:Y:S10]  /*b7d0*/  ENDCOLLECTIVE ;  /* 0x000000000000791b */ /* 0x020ff40003800000 */
.L_x_244:
[----:B------:R-:W-:Y:S05]  /*b7e0*/  BSYNC B1 ;  /* 0x0000000000017941 */ /* 0x000fea0003800000 */
.L_x_243:
[----:B------:R-:W-:Y:S05]  /*b7f0*/  BRA `(.L_x_245) ;  /* 0xffffffec00807947 */ /* 0x000fea000383ffff */
.L_x_221:
[----:B-1----:R1:W2:Y:S02]  /*b800*/  SYNCS.PHASECHK.TRANS64.TRYWAIT P1, [R12+URZ+0x38], R5 ;  /* 0x000038050c0075a7 */ /* 0x0022a4000802017f */
[----:B--2---:R-:W-:Y:S05]  /*b810*/  @!P1 NANOSLEEP.SYNCS 0x989680 ;  /* 0x009896800000995d */ /* 0x004fea0003900000 */
[----:B------:R-:W2:Y:S02]  /*b820*/  @!P1 SYNCS.PHASECHK.TRANS64 P1, [R12+URZ+0x38], R5 ;  /* 0x000038050c0095a7 */ /* 0x000ea4000802007f */
[----:B--2---:R-:W-:Y:S05]  /*b830*/  @!P1 BRA `(.L_x_221) ;  /* 0xfffffffc00f09947 */ /* 0x004fea000383ffff */
[----:B------:R-:W-:Y:S05]  /*b840*/  BRA `(.L_x_246) ;  /* 0xffffffec00b87947 */ /* 0x000fea000383ffff */
.L_x_230:
[----:B------:R-:W-:Y:S01]  /*b850*/  BSSY B0, `(.L_x_247) ;  /* 0x0000006000007945 */ /* 0x000fe20003800000 */
[----:B------:R-:W-:-:S07]  /*b860*/  IMAD.MOV.U32 R15, RZ, RZ, -0x1 ;  /* 0xffffffffff0f7424 */ /* 0x000fce00078e00ff */
[----:B-----5:R-:W-:Y:S05]  /*b870*/  WARPSYNC.COLLECTIVE R15, `(.L_x_248) ;  /* 0x000000000f0c7348 */ /* 0x020fea0003c00000 */
[----:B------:R-:W-:Y:S02]  /*b880*/  ELECT P6, UR62, PT ;  /* 0x00000000003e782f */ /* 0x000fe400038c0000 */
[----:B------:R-:W-:Y:S01]  /*b890*/  MOV R14, UR62 ;  /* 0x0000003e000e7c02 */ /* 0x000fe20008000f00 */
[----:B-----5:R-:W-:Y:S10]  /*b8a0*/  ENDCOLLECTIVE ;  /* 0x000000000000791b */ /* 0x020ff40003800000 */
.L_x_248:
[----:B------:R-:W-:Y:S05]  /*b8b0*/  BSYNC B0 ;  /* 0x0000000000007941 */ /* 0x000fea0003800000 */
.L_x_247:
[----:B------:R-:W-:Y:S05]  /*b8c0*/  BRA `(.L_x_249) ;  /* 0xfffffff800387947 */ /* 0x000fea000383ffff */
.L_x_234:
[----:B0-----:R0:W1:Y:S02]  /*b8d0*/  SYNCS.PHASECHK.TRANS64.TRYWAIT P0, [R9+URZ], R4 ;  /* 0x00000004090075a7 */ /* 0x001064000800017f */
[----:B-1----:R-:W-:Y:S05]  /*b8e0*/  @!P0 NANOSLEEP.SYNCS 0x989680 ;  /* 0x009896800000895d */ /* 0x002fea0003900000 */
[----:B------:R-:W1:Y:S02]  /*b8f0*/  @!P0 SYNCS.PHASECHK.TRANS64 P0, [R9+URZ], R4 ;  /* 0x00000004090085a7 */ /* 0x000e64000800007f */
[----:B-1----:R-:W-:Y:S05]  /*b900*/  @!P0 BRA `(.L_x_234) ;  /* 0xfffffffc00f08947 */ /* 0x002fea000383ffff */
[----:B------:R-:W-:Y:S05]  /*b910*/  BRA `(.L_x_250) ;  /* 0xfffffff800787947 */ /* 0x000fea000383ffff */
.L_x_235:
[----:B0-----:R0:W1:Y:S02]  /*b920*/  SYNCS.PHASECHK.TRANS64.TRYWAIT P0, [R8+URZ], R5 ;  /* 0x00000005080075a7 */ /* 0x001064000800017f */
[----:B-1----:R-:W-:Y:S05]  /*b930*/  @!P0 NANOSLEEP.SYNCS 0x989680 ;  /* 0x009896800000895d */ /* 0x002fea0003900000 */
[----:B------:R-:W1:Y:S02]  /*b940*/  @!P0 SYNCS.PHASECHK.TRANS64 P0, [R8+URZ], R5 ;  /* 0x00000005080085a7 */ /* 0x000e64000800007f */
[----:B-1----:R-:W-:Y:S05]  /*b950*/  @!P0 BRA `(.L_x_235) ;  /* 0xfffffffc00f08947 */ /* 0x002fea000383ffff */
[----:B------:R-:W-:Y:S05]  /*b960*/  BRA `(.L_x_251) ;  /* 0xfffffff800887947 */ /* 0x000fea000383ffff */
.L_x_236:
[----:B0-----:R0:W1:Y:S02]  /*b970*/  SYNCS.PHASECHK.TRANS64.TRYWAIT P0, [R9+URZ], R4 ;  /* 0x00000004090075a7 */ /* 0x001064000800017f */
[----:B-1----:R-:W-:Y:S05]  /*b980*/  @!P0 NANOSLEEP.SYNCS 0x989680 ;  /* 0x009896800000895d */ /* 0x002fea0003900000 */
[----:B------:R-:W1:Y:S02]  /*b990*/  @!P0 SYNCS.PHASECHK.TRANS64 P0, [R9+URZ], R4 ;  /* 0x00000004090085a7 */ /* 0x000e64000800007f */
[----:B-1----:R-:W-:Y:S05]  /*b9a0*/  @!P0 BRA `(.L_x_236) ;  /* 0xfffffffc00f08947 */ /* 0x002fea000383ffff */
[----:B------:R-:W-:Y:S05]  /*b9b0*/  BRA `(.L_x_252) ;  /* 0xfffffff800987947 */ /* 0x000fea000383ffff */
.L_x_237:
[----:B0-----:R0:W1:Y:S02]  /*b9c0*/  SYNCS.PHASECHK.TRANS64.TRYWAIT P0, [R8+URZ], R5 ;  /* 0x00000005080075a7 */ /* 0x001064000800017f */
[----:B-1----:R-:W-:Y:S05]  /*b9d0*/  @!P0 NANOSLEEP.SYNCS 0x989680 ;  /* 0x009896800000895d */ /* 0x002fea0003900000 */
[----:B------:R-:W1:Y:S02]  /*b9e0*/  @!P0 SYNCS.PHASECHK.TRANS64 P0, [R8+URZ], R5 ;  /* 0x00000005080085a7 */ /* 0x000e64000800007f */
[----:B-1----:R-:W-:Y:S05]  /*b9f0*/  @!P0 BRA `(.L_x_237) ;  /* 0xfffffffc00f08947 */ /* 0x002fea000383ffff */
[----:B------:R-:W-:Y:S05]  /*ba00*/  BRA `(.L_x_253) ;  /* 0xfffffff800a87947 */ /* 0x000fea000383ffff */
.L_x_238:
[----:B0-----:R0:W1:Y:S02]  /*ba10*/  SYNCS.PHASECHK.TRANS64.TRYWAIT P0, [R9+URZ], R4 ;  /* 0x00000004090075a7 */ /* 0x001064000800017f */
[----:B-1----:R-:W-:Y:S05]  /*ba20*/  @!P0 NANOSLEEP.SYNCS 0x989680 ;  /* 0x009896800000895d */ /* 0x002fea0003900000 */
[----:B------:R-:W1:Y:S02]  /*ba30*/  @!P0 SYNCS.PHASECHK.TRANS64 P0, [R9+URZ], R4 ;  /* 0x00000004090085a7 */ /* 0x000e64000800007f */
[----:B-1----:R-:W-:Y:S05]  /*ba40*/  @!P0 BRA `(.L_x_238) ;  /* 0xfffffffc00f08947 */ /* 0x002fea000383ffff */
[----:B------:R-:W-:Y:S05]  /*ba50*/  BRA `(.L_x_254) ;  /* 0xfffffff800b87947 */ /* 0x000fea000383ffff */
.L_x_239:
[----:B0-----:R0:W1:Y:S02]  /*ba60*/  SYNCS.PHASECHK.TRANS64.TRYWAIT P0, [R6+URZ], R5 ;  /* 0x00000005060075a7 */ /* 0x001064000800017f */
[----:B-1----:R-:W-:Y:S05]  /*ba70*/  @!P0 NANOSLEEP.SYNCS 0x989680 ;  /* 0x009896800000895d */ /* 0x002fea0003900000 */
[----:B------:R-:W1:Y:S02]  /*ba80*/  @!P0 SYNCS.PHASECHK.TRANS64 P0, [R6+URZ], R5 ;  /* 0x00000005060085a7 */ /* 0x000e64000800007f */
[----:B-1----:R-:W-:Y:S05]  /*ba90*/  @!P0 BRA `(.L_x_239) ;  /* 0xfffffffc00f08947 */ /* 0x002fea000383ffff */
[----:B------:R-:W-:Y:S05]  /*baa0*/  BRA `(.L_x_255) ;  /* 0xfffffff800c07947 */ /* 0x000fea000383ffff */
.L_x_256:
[----:B------:R-:W-:-:S00]  /*bab0*/  BRA `(.L_x_256) ;  /* 0xfffffffc00fc7947 */ /* 0x000fc0000383ffff */
[----:B------:R-:W-:-:S00]  /*bac0*/  NOP ;  /* 0x0000000000007918 */ /* 0x000fc00000000000 */
        /* <DEDUP_REMOVED lines=11> */
.L_x_257:


//--------------------- .nv.global.init           --------------------------
	.section	.nv.global.init,"aw",@progbits
.nv.global.init:
	.type		$str$22,@object
	.size		$str$22,($str$23 - $str$22)
$str$22:
        /*0000*/ 	.byte	0x6b, 0x5f, 0x74, 0x69, 0x6c, 0x65, 0x5f, 0x63, 0x6f, 0x75, 0x6e, 0x74, 0x20, 0x3e, 0x3d, 0x20
        /*0010*/ 	.byte	0x31, 0x00
	.type		$str$23,@object
	.size		$str$23,(__unnamed_1 - $str$23)
$str$23:
        /*0012*/ 	.byte	0x2f, 0x74, 0x6d, 0x70, 0x2f, 0x63, 0x75, 0x74, 0x6c, 0x61, 0x73, 0x73, 0x5f, 0x73, 0x77, 0x65
        /*0022*/ 	.byte	0x65, 0x70, 0x5f, 0x73, 0x72, 0x63, 0x2f, 0x69, 0x6e, 0x63, 0x6c, 0x75, 0x64, 0x65, 0x2f, 0x63
        /*0032*/ 	.byte	0x75, 0x74, 0x6c, 0x61, 0x73, 0x73, 0x2f, 0x67, 0x65, 0x6d, 0x6d, 0x2f, 0x63, 0x6f, 0x6c, 0x6c
        /*0042*/ 	.byte	0x65, 0x63, 0x74, 0x69, 0x76, 0x65, 0x2f, 0x73, 0x6d, 0x39, 0x30, 0x5f, 0x6d, 0x6d, 0x61, 0x5f
        /*0052*/ 	.byte	0x74, 0x6d, 0x61, 0x5f, 0x67, 0x6d, 0x6d, 0x61, 0x5f, 0x73, 0x73, 0x5f, 0x77, 0x61, 0x72, 0x70
        /*0062*/ 	.byte	0x73, 0x70, 0x65, 0x63, 0x69, 0x61, 0x6c, 0x69, 0x7a, 0x65, 0x64, 0x2e, 0x68, 0x70, 0x70, 0x00
	.type		__unnamed_1,@object
	.size		__unnamed_1,(.L_0 - __unnamed_1)
__unnamed_1:
        /*0072*/ 	.byte	0x76, 0x6f, 0x69, 0x64, 0x20, 0x63, 0x75, 0x74, 0x6c, 0x61, 0x73, 0x73, 0x3a, 0x3a, 0x67, 0x65
        /* <DEDUP_REMOVED lines=180> */
.L_0:


//--------------------- .nv.shared._ZN7cutlass13device_kernelINS_4gemm6kernel13GemmUniversalIN4cute5tupleIJiiiiEEENS1_10collective13CollectiveMmaINS1_34MainloopSm90TmaGmmaWarpSpecializedILi7ENS5_IJNS4_1CILi2EEENSA_ILi1EEESC_EEENS1_32KernelTmaWarpSpecializedPingpongEEENS5_IJNSA_ILi64EEENSA_ILi176EEESG_EEENS_6half_tENS5_IJlSC_lEEESJ_SK_NS4_8TiledMMAINS4_8MMA_AtomIJNS4_4SM904GMMA25MMA_64x16x16_F32F16F16_SSILNSO_5MajorE0ELSQ_0ELNSO_7ScaleInE1ELSR_1EEEEEENS4_6LayoutINS5_IJSC_SC_SC_EEENS5_IJNSA_ILi0EEESW_SW_EEEEENS5_IJNS4_10UnderscoreESZ_SZ_EEEEENS4_13SM90_TMA_LOADENS4_14ComposedLayoutINS4_7SwizzleILi3ELi4ELi3EEENS4_18smem_ptr_flag_bitsILi16EEENSU_INS5_IJNSA_ILi8EEESG_EEENS5_IJSG_SC_EEEEEEEvNS4_8identityENS4_23SM90_TMA_LOAD_MULTICASTES1C_vS1D_EENS_8epilogue10collective6detail29Sm90TmaWarpSpecializedAdapterINS1H_15DefaultEpilogueISJ_SK_SK_NS1G_6thread17LinearCombinationISJ_Li1EffLNS1L_9ScaleType4KindE0ELNS_15FloatRoundStyleE2ESJ_EENS1_15EpilogueDefaultEEEEEvvEEEEvNT_6ParamsE --------------------------
	.section	.nv.shared._ZN7cutlass13device_kernelINS_4gemm6kernel13GemmUniversalIN4cute5tupleIJiiiiEEENS1_10collective13CollectiveMmaINS1_34MainloopSm90TmaGmmaWarpSpecializedILi7ENS5_IJNS4_1CILi2EEENSA_ILi1EEESC_EEENS1_32KernelTmaWarpSpecializedPingpongEEENS5_IJNSA_ILi64EEENSA_ILi176EEESG_EEENS_6half_tENS5_IJlSC_lEEESJ_SK_NS4_8TiledMMAINS4_8MMA_AtomIJNS4_4SM904GMMA25MMA_64x16x16_F32F16F16_SSILNSO_5MajorE0ELSQ_0ELNSO_7ScaleInE1ELSR_1EEEEEENS4_6LayoutINS5_IJSC_SC_SC_EEENS5_IJNSA_ILi0EEESW_SW_EEEEENS5_IJNS4_10UnderscoreESZ_SZ_EEEEENS4_13SM90_TMA_LOADENS4_14ComposedLayoutINS4_7SwizzleILi3ELi4ELi3EEENS4_18smem_ptr_flag_bitsILi16EEENSU_INS5_IJNSA_ILi8EEESG_EEENS5_IJSG_SC_EEEEEEEvNS4_8identityENS4_23SM90_TMA_LOAD_MULTICASTES1C_vS1D_EENS_8epilogue10collective6detail29Sm90TmaWarpSpecializedAdapterINS1H_15DefaultEpilogueISJ_SK_SK_NS1G_6thread17LinearCombinationISJ_Li1EffLNS1L_9ScaleType4KindE0ELNS_15FloatRoundStyleE2ESJ_EENS1_15EpilogueDefaultEEEEEvvEEEEvNT_6ParamsE,"aw",@nobits
	.sectionflags	@""
	.align	16
	.zero		1024


//--------------------- .nv.shared.reserved.0     --------------------------
	.section	.nv.shared.reserved.0,"aw",@nobits
	.weak		__nv_reservedSMEM_offset_0_alias
	.size		__nv_reservedSMEM_offset_0_alias, 0, 0
	.other		__nv_reservedSMEM_offset_0_alias,@"STO_CUDA_RESERVED_SHARED STV_DEFAULT"
__nv_reservedSMEM_offset_0_alias:
	.zero		0


//--------------------- .nv.global                --------------------------
	.section	.nv.global,"aw",@nobits
.nv.global:
	.type		_ZN39_INTERNAL_0c2eba9c_4_k_cu_5ed7afff_74474cute1_E,@object
	.size		_ZN39_INTERNAL_0c2eba9c_4_k_cu_5ed7afff_74474cute1_E,(_ZN39_INTERNAL_0c2eba9c_4_k_cu_5ed7afff_74474cuda3std3__45__cpo6cbeginE - _ZN39_INTERNAL_0c2eba9c_4_k_cu_5ed7afff_74474cute1_E)
_ZN39_INTERNAL_0c2eba9c_4_k_cu_5ed7afff_74474cute1_E:
	.zero		1
	.type		_ZN39_INTERNAL_0c2eba9c_4_k_cu_5ed7afff_74474cuda3std3__45__cpo6cbeginE,@object
	.size		_ZN39_INTERNAL_0c2eba9c_4_k_cu_5ed7afff_74474cuda3std3__45__cpo6cbeginE,(_ZN39_INTERNAL_0c2eba9c_4_k_cu_5ed7afff_74474cuda3std3__48in_placeE - _ZN39_INTERNAL_0c2eba9c_4_k_cu_5ed7afff_74474cuda3std3__45__cpo6cbeginE)
_ZN39_INTERNAL_0c2eba9c_4_k_cu_5ed7afff_74474cuda3std3__45__cpo6cbeginE:
	.zero		1
	.type		_ZN39_INTERNAL_0c2eba9c_4_k_cu_5ed7afff_74474cuda3std3__48in_placeE,@object
	.size		_ZN39_INTERNAL_0c2eba9c_4_k_cu_5ed7afff_74474cuda3std3__48in_placeE,(_ZN39_INTERNAL_0c2eba9c_4_k_cu_5ed7afff_74474cuda3std6ranges3__45__cpo9iter_moveE - _ZN39_INTERNAL_0c2eba9c_4_k_cu_5ed7afff_74474cuda3std3__48in_placeE)
_ZN39_INTERNAL_0c2eba9c_4_k_cu_5ed7afff_74474cuda3std3__48in_placeE:
	.zero		1
	.type		_ZN39_INTERNAL_0c2eba9c_4_k_cu_5ed7afff_74474cuda3std6ranges3__45__cpo9iter_moveE,@object
	.size		_ZN39_INTERNAL_0c2eba9c_4_k_cu_5ed7afff_74474cuda3std6ranges3__45__cpo9iter_moveE,(_ZN39_INTERNAL_0c2eba9c_4_k_cu_5ed7afff_74474cuda3std3__45__cpo5beginE - _ZN39_INTERNAL_0c2eba9c_4_k_cu_5ed7afff_74474cuda3std6ranges3__45__cpo9iter_moveE)
_ZN39_INTERNAL_0c2eba9c_4_k_cu_5ed7afff_74474cuda3std6ranges3__45__cpo9iter_moveE:
	.zero		1
	.type		_ZN39_INTERNAL_0c2eba9c_4_k_cu_5ed7afff_74474cuda3std3__45__cpo5beginE,@object
	.size		_ZN39_INTERNAL_0c2eba9c_4_k_cu_5ed7afff_74474cuda3std3__45__cpo5beginE,(_ZN39_INTERNAL_0c2eba9c_4_k_cu_5ed7afff_74474cuda3std3__441_GLOBAL__N__0c2eba9c_4_k_cu_5ed7afff_74476ignoreE - _ZN39_INTERNAL_0c2eba9c_4_k_cu_5ed7afff_74474cuda3std3__45__cpo5beginE)
_ZN39_INTERNAL_0c2eba9c_4_k_cu_5ed7afff_74474cuda3std3__45__cpo5beginE:
	.zero		1
	.type		_ZN39_INTERNAL_0c2eba9c_4_k_cu_5ed7afff_74474cuda3std3__441_GLOBAL__N__0c2eba9c_4_k_cu_5ed7afff_74476ignoreE,@object
	.size		_ZN39_INTERNAL_0c2eba9c_4_k_cu_5ed7afff_74474cuda3std3__441_GLOBAL__N__0c2eba9c_4_k_cu_5ed7afff_74476ignoreE,(_ZN39_INTERNAL_0c2eba9c_4_k_cu_5ed7afff_74474cute7productE - _ZN39_INTERNAL_0c2eba9c_4_k_cu_5ed7afff_74474cuda3std3__441_GLOBAL__N__0c2eba9c_4_k_cu_5ed7afff_74476ignoreE)
_ZN39_INTERNAL_0c2eba9c_4_k_cu_5ed7afff_74474cuda3std3__441_GLOBAL__N__0c2eba9c_4_k_cu_5ed7afff_74476ignoreE:
	.zero		1
	.type		_ZN39_INTERNAL_0c2eba9c_4_k_cu_5ed7afff_74474cute7productE,@object
	.size		_ZN39_INTERNAL_0c2eba9c_4_k_cu_5ed7afff_74474cute7productE,(_ZN39_INTERNAL_0c2eba9c_4_k_cu_5ed7afff_74474cuda3std3__45__cpo3endE - _ZN39_INTERNAL_0c2eba9c_4_k_cu_5ed7afff_74474cute7productE)
_ZN39_INTERNAL_0c2eba9c_4_k_cu_5ed7afff_74474cute7productE:
	.zero		1
	.type		_ZN39_INTERNAL_0c2eba9c_4_k_cu_5ed7afff_74474cuda3std3__45__cpo3endE,@object
	.size		_ZN39_INTERNAL_0c2eba9c_4_k_cu_5ed7afff_74474cuda3std3__45__cpo3endE,(_ZN39_INTERNAL_0c2eba9c_4_k_cu_5ed7afff_74474cuda3std3__419piecewise_constructE - _ZN39_INTERNAL_0c2eba9c_4_k_cu_5ed7afff_74474cuda3std3__45__cpo3endE)
_ZN39_INTERNAL_0c2eba9c_4_k_cu_5ed7afff_74474cuda3std3__45__cpo3endE:
	.zero		1
	.type		_ZN39_INTERNAL_0c2eba9c_4_k_cu_5ed7afff_74474cuda3std3__419piecewise_constructE,@object
	.size		_ZN39_INTERNAL_0c2eba9c_4_k_cu_5ed7afff_74474cuda3std3__419piecewise_constructE,(_ZN39_INTERNAL_0c2eba9c_4_k_cu_5ed7afff_74474cuda3std3__45__cpo4cendE - _ZN39_INTERNAL_0c2eba9c_4_k_cu_5ed7afff_74474cuda3std3__419piecewise_constructE)
_ZN39_INTERNAL_0c2eba9c_4_k_cu_5ed7afff_74474cuda3std3__419piecewise_constructE:
	.zero		1
	.type		_ZN39_INTERNAL_0c2eba9c_4_k_cu_5ed7afff_74474cuda3std3__45__cpo4cendE,@object
	.size		_ZN39_INTERNAL_0c2eba9c_4_k_cu_5ed7afff_74474cuda3std3__45__cpo4cendE,(_ZN39_INTERNAL_0c2eba9c_4_k_cu_5ed7afff_74474cuda3std6ranges3__45__cpo4swapE - _ZN39_INTERNAL_0c2eba9c_4_k_cu_5ed7afff_74474cuda3std3__45__cpo4cendE)
_ZN39_INTERNAL_0c2eba9c_4_k_cu_5ed7afff_74474cuda3std3__45__cpo4cendE:
	.zero		1
	.type		_ZN39_INTERNAL_0c2eba9c_4_k_cu_5ed7afff_74474cuda3std6ranges3__45__cpo4swapE,@object
	.size		_ZN39_INTERNAL_0c2eba9c_4_k_cu_5ed7afff_74474cuda3std6ranges3__45__cpo4swapE,(.L_8 - _ZN39_INTERNAL_0c2eba9c_4_k_cu_5ed7afff_74474cuda3std6ranges3__45__cpo4swapE)
_ZN39_INTERNAL_0c2eba9c_4_k_cu_5ed7afff_74474cuda3std6ranges3__45__cpo4swapE:
	.zero		1
.L_8:


//--------------------- .nv.constant0._ZN7cutlass13device_kernelINS_4gemm6kernel13GemmUniversalIN4cute5tupleIJiiiiEEENS1_10collective13CollectiveMmaINS1_34MainloopSm90TmaGmmaWarpSpecializedILi7ENS5_IJNS4_1CILi2EEENSA_ILi1EEESC_EEENS1_32KernelTmaWarpSpecializedPingpongEEENS5_IJNSA_ILi64EEENSA_ILi176EEESG_EEENS_6half_tENS5_IJlSC_lEEESJ_SK_NS4_8TiledMMAINS4_8MMA_AtomIJNS4_4SM904GMMA25MMA_64x16x16_F32F16F16_SSILNSO_5MajorE0ELSQ_0ELNSO_7ScaleInE1ELSR_1EEEEEENS4_6LayoutINS5_IJSC_SC_SC_EEENS5_IJNSA_ILi0EEESW_SW_EEEEENS5_IJNS4_10UnderscoreESZ_SZ_EEEEENS4_13SM90_TMA_LOADENS4_14ComposedLayoutINS4_7SwizzleILi3ELi4ELi3EEENS4_18smem_ptr_flag_bitsILi16EEENSU_INS5_IJNSA_ILi8EEESG_EEENS5_IJSG_SC_EEEEEEEvNS4_8identityENS4_23SM90_TMA_LOAD_MULTICASTES1C_vS1D_EENS_8epilogue10collective6detail29Sm90TmaWarpSpecializedAdapterINS1H_15DefaultEpilogueISJ_SK_SK_NS1G_6thread17LinearCombinationISJ_Li1EffLNS1L_9ScaleType4KindE0ELNS_15FloatRoundStyleE2ESJ_EENS1_15EpilogueDefaultEEEEEvvEEEEvNT_6ParamsE --------------------------
	.section	.nv.constant0._ZN7cutlass13device_kernelINS_4gemm6kernel13GemmUniversalIN4cute5tupleIJiiiiEEENS1_10collective13CollectiveMmaINS1_34MainloopSm90TmaGmmaWarpSpecializedILi7ENS5_IJNS4_1CILi2EEENSA_ILi1EEESC_EEENS1_32KernelTmaWarpSpecializedPingpongEEENS5_IJNSA_ILi64EEENSA_ILi176EEESG_EEENS_6half_tENS5_IJlSC_lEEESJ_SK_NS4_8TiledMMAINS4_8MMA_AtomIJNS4_4SM904GMMA25MMA_64x16x16_F32F16F16_SSILNSO_5MajorE0ELSQ_0ELNSO_7ScaleInE1ELSR_1EEEEEENS4_6LayoutINS5_IJSC_SC_SC_EEENS5_IJNSA_ILi0EEESW_SW_EEEEENS5_IJNS4_10UnderscoreESZ_SZ_EEEEENS4_13SM90_TMA_LOADENS4_14ComposedLayoutINS4_7SwizzleILi3ELi4ELi3EEENS4_18smem_ptr_flag_bitsILi16EEENSU_INS5_IJNSA_ILi8EEESG_EEENS5_IJSG_SC_EEEEEEEvNS4_8identityENS4_23SM90_TMA_LOAD_MULTICASTES1C_vS1D_EENS_8epilogue10collective6detail29Sm90TmaWarpSpecializedAdapterINS1H_15DefaultEpilogueISJ_SK_SK_NS1G_6thread17LinearCombinationISJ_Li1EffLNS1L_9ScaleType4KindE0ELNS_15FloatRoundStyleE2ESJ_EENS1_15EpilogueDefaultEEEEEvvEEEEvNT_6ParamsE,"a",@progbits
	.sectionflags	@""
	.align	4
.nv.constant0._ZN7cutlass13device_kernelINS_4gemm6kernel13GemmUniversalIN4cute5tupleIJiiiiEEENS1_10collective13CollectiveMmaINS1_34MainloopSm90TmaGmmaWarpSpecializedILi7ENS5_IJNS4_1CILi2EEENSA_ILi1EEESC_EEENS1_32KernelTmaWarpSpecializedPingpongEEENS5_IJNSA_ILi64EEENSA_ILi176EEESG_EEENS_6half_tENS5_IJlSC_lEEESJ_SK_NS4_8TiledMMAINS4_8MMA_AtomIJNS4_4SM904GMMA25MMA_64x16x16_F32F16F16_SSILNSO_5MajorE0ELSQ_0ELNSO_7ScaleInE1ELSR_1EEEEEENS4_6LayoutINS5_IJSC_SC_SC_EEENS5_IJNSA_ILi0EEESW_SW_EEEEENS5_IJNS4_10UnderscoreESZ_SZ_EEEEENS4_13SM90_TMA_LOADENS4_14ComposedLayoutINS4_7SwizzleILi3ELi4ELi3EEENS4_18smem_ptr_flag_bitsILi16EEENSU_INS5_IJNSA_ILi8EEESG_EEENS5_IJSG_SC_EEEEEEEvNS4_8identityENS4_23SM90_TMA_LOAD_MULTICASTES1C_vS1D_EENS_8epilogue10collective6detail29Sm90TmaWarpSpecializedAdapterINS1H_15DefaultEpilogueISJ_SK_SK_NS1G_6thread17LinearCombinationISJ_Li1EffLNS1L_9ScaleType4KindE0ELNS_15FloatRoundStyleE2ESJ_EENS1_15EpilogueDefaultEEEEEvvEEEEvNT_6ParamsE:
	.zero		1664


//--------------------- SYMBOLS --------------------------

	.type		.nv.reservedSmem.offset0,@object
	.size		.nv.reservedSmem.offset0,0x4
	.type		__assertfail,@function
